//
// Generated by NVIDIA NVVM Compiler
//
// Compiler Build ID: CL-36424714
// Cuda compilation tools, release 13.0, V13.0.88
// Based on NVVM 20.0.0
//

.version 9.0
.target sm_100
.address_size 64

	// .globl	_Z20reduce_global_atomicPKfPfi
// _ZZ19reduce_shared_blockPKfPfiE1s has been demoted
// _ZZ18merge_pairs_sharedPKfPfiE4left has been demoted
// _ZZ18merge_pairs_sharedPKfPfiE5right has been demoted

.visible .entry _Z20reduce_global_atomicPKfPfi(
	.param .u64 .ptr .align 1 _Z20reduce_global_atomicPKfPfi_param_0,
	.param .u64 .ptr .align 1 _Z20reduce_global_atomicPKfPfi_param_1,
	.param .u32 _Z20reduce_global_atomicPKfPfi_param_2
)
{
	.reg .pred 	%p<2>;
	.reg .b32 	%r<6>;
	.reg .b32 	%f<3>;
	.reg .b64 	%rd<7>;

	ld.param.u64 	%rd1, [_Z20reduce_global_atomicPKfPfi_param_0];
	ld.param.u64 	%rd2, [_Z20reduce_global_atomicPKfPfi_param_1];
	ld.param.u32 	%r2, [_Z20reduce_global_atomicPKfPfi_param_2];
	mov.u32 	%r3, %ctaid.x;
	mov.u32 	%r4, %ntid.x;
	mov.u32 	%r5, %tid.x;
	mad.lo.s32 	%r1, %r3, %r4, %r5;
	setp.ge.s32 	%p1, %r1, %r2;
	@%p1 bra 	$L__BB0_2;
	cvta.to.global.u64 	%rd3, %rd1;
	cvta.to.global.u64 	%rd4, %rd2;
	mul.wide.s32 	%rd5, %r1, 4;
	add.s64 	%rd6, %rd3, %rd5;
	ld.global.f32 	%f1, [%rd6];
	atom.global.add.f32 	%f2, [%rd4], %f1;
$L__BB0_2:
	ret;

}
	// .globl	_Z19reduce_shared_blockPKfPfi
.visible .entry _Z19reduce_shared_blockPKfPfi(
	.param .u64 .ptr .align 1 _Z19reduce_shared_blockPKfPfi_param_0,
	.param .u64 .ptr .align 1 _Z19reduce_shared_blockPKfPfi_param_1,
	.param .u32 _Z19reduce_shared_blockPKfPfi_param_2
)
{
	.reg .pred 	%p<6>;
	.reg .b32 	%r<14>;
	.reg .b32 	%f<10>;
	.reg .b64 	%rd<7>;
	// demoted variable
	.shared .align 4 .b8 _ZZ19reduce_shared_blockPKfPfiE1s[1024];
	ld.param.u64 	%rd1, [_Z19reduce_shared_blockPKfPfi_param_0];
	ld.param.u64 	%rd2, [_Z19reduce_shared_blockPKfPfi_param_1];
	ld.param.u32 	%r7, [_Z19reduce_shared_blockPKfPfi_param_2];
	mov.u32 	%r1, %tid.x;
	mov.u32 	%r8, %ctaid.x;
	mov.u32 	%r13, %ntid.x;
	mad.lo.s32 	%r3, %r8, %r13, %r1;
	setp.ge.s32 	%p1, %r3, %r7;
	mov.f32 	%f9, 0f00000000;
	@%p1 bra 	$L__BB1_2;
	cvta.to.global.u64 	%rd3, %rd1;
	mul.wide.s32 	%rd4, %r3, 4;
	add.s64 	%rd5, %rd3, %rd4;
	ld.global.f32 	%f9, [%rd5];
$L__BB1_2:
	shl.b32 	%r9, %r1, 2;
	mov.u32 	%r10, _ZZ19reduce_shared_blockPKfPfiE1s;
	add.s32 	%r4, %r10, %r9;
	st.shared.f32 	[%r4], %f9;
	bar.sync 	0;
	setp.lt.u32 	%p2, %r13, 2;
	@%p2 bra 	$L__BB1_6;
$L__BB1_3:
	shr.u32 	%r6, %r13, 1;
	setp.ge.u32 	%p3, %r1, %r6;
	@%p3 bra 	$L__BB1_5;
	shl.b32 	%r11, %r6, 2;
	add.s32 	%r12, %r4, %r11;
	ld.shared.f32 	%f4, [%r12];
	ld.shared.f32 	%f5, [%r4];
	add.f32 	%f6, %f4, %f5;
	st.shared.f32 	[%r4], %f6;
$L__BB1_5:
	bar.sync 	0;
	setp.gt.u32 	%p4, %r13, 3;
	mov.u32 	%r13, %r6;
	@%p4 bra 	$L__BB1_3;
$L__BB1_6:
	setp.ne.s32 	%p5, %r1, 0;
	@%p5 bra 	$L__BB1_8;
	ld.shared.f32 	%f7, [_ZZ19reduce_shared_blockPKfPfiE1s];
	cvta.to.global.u64 	%rd6, %rd2;
	atom.global.add.f32 	%f8, [%rd6], %f7;
$L__BB1_8:
	ret;

}
	// .globl	_Z21bubble_sort_subarraysPfi
.visible .entry _Z21bubble_sort_subarraysPfi(
	.param .u64 .ptr .align 1 _Z21bubble_sort_subarraysPfi_param_0,
	.param .u32 _Z21bubble_sort_subarraysPfi_param_1
)
{
	.local .align 16 .b8 	__local_depot2[128];
	.reg .b64 	%SP;
	.reg .b64 	%SPL;
	.reg .pred 	%p<106>;
	.reg .b16 	%rs<11>;
	.reg .b32 	%r<69>;
	.reg .b32 	%f<251>;
	.reg .b64 	%rd<17>;

	mov.u64 	%SPL, __local_depot2;
	ld.param.u64 	%rd9, [_Z21bubble_sort_subarraysPfi_param_0];
	ld.param.u32 	%r48, [_Z21bubble_sort_subarraysPfi_param_1];
	add.u64 	%rd1, %SPL, 0;
	mov.u32 	%r49, %tid.x;
	setp.ne.s32 	%p1, %r49, 0;
	@%p1 bra 	$L__BB2_200;
	mov.u32 	%r50, %ctaid.x;
	shl.b32 	%r1, %r50, 5;
	setp.ge.s32 	%p2, %r1, %r48;
	@%p2 bra 	$L__BB2_200;
	cvta.to.global.u64 	%rd11, %rd9;
	mul.wide.s32 	%rd12, %r1, 4;
	add.s64 	%rd2, %rd11, %rd12;
	ld.global.f32 	%f128, [%rd2];
	st.local.f32 	[%rd1], %f128;
	add.s32 	%r2, %r1, 1;
	setp.ge.s32 	%p3, %r2, %r48;
	mov.f32 	%f191, 0f60AD78EC;
	@%p3 bra 	$L__BB2_4;
	ld.global.f32 	%f191, [%rd2+4];
$L__BB2_4:
	st.local.f32 	[%rd1+4], %f191;
	add.s32 	%r3, %r1, 2;
	setp.ge.s32 	%p4, %r3, %r48;
	mov.f32 	%f192, 0f60AD78EC;
	@%p4 bra 	$L__BB2_6;
	ld.global.f32 	%f192, [%rd2+8];
$L__BB2_6:
	st.local.f32 	[%rd1+8], %f192;
	add.s32 	%r4, %r1, 3;
	setp.ge.s32 	%p5, %r4, %r48;
	mov.f32 	%f193, 0f60AD78EC;
	@%p5 bra 	$L__BB2_8;
	ld.global.f32 	%f193, [%rd2+12];
$L__BB2_8:
	st.local.f32 	[%rd1+12], %f193;
	add.s32 	%r5, %r1, 4;
	setp.ge.s32 	%p6, %r5, %r48;
	mov.f32 	%f194, 0f60AD78EC;
	@%p6 bra 	$L__BB2_10;
	ld.global.f32 	%f194, [%rd2+16];
$L__BB2_10:
	st.local.f32 	[%rd1+16], %f194;
	add.s32 	%r6, %r1, 5;
	setp.ge.s32 	%p7, %r6, %r48;
	mov.f32 	%f195, 0f60AD78EC;
	@%p7 bra 	$L__BB2_12;
	ld.global.f32 	%f195, [%rd2+20];
$L__BB2_12:
	st.local.f32 	[%rd1+20], %f195;
	add.s32 	%r7, %r1, 6;
	setp.ge.s32 	%p8, %r7, %r48;
	mov.f32 	%f196, 0f60AD78EC;
	@%p8 bra 	$L__BB2_14;
	ld.global.f32 	%f196, [%rd2+24];
$L__BB2_14:
	st.local.f32 	[%rd1+24], %f196;
	add.s32 	%r8, %r1, 7;
	setp.ge.s32 	%p9, %r8, %r48;
	mov.f32 	%f197, 0f60AD78EC;
	@%p9 bra 	$L__BB2_16;
	ld.global.f32 	%f197, [%rd2+28];
$L__BB2_16:
	st.local.f32 	[%rd1+28], %f197;
	add.s32 	%r9, %r1, 8;
	setp.ge.s32 	%p10, %r9, %r48;
	mov.f32 	%f198, 0f60AD78EC;
	@%p10 bra 	$L__BB2_18;
	ld.global.f32 	%f198, [%rd2+32];
$L__BB2_18:
	st.local.f32 	[%rd1+32], %f198;
	add.s32 	%r10, %r1, 9;
	setp.ge.s32 	%p11, %r10, %r48;
	mov.f32 	%f199, 0f60AD78EC;
	@%p11 bra 	$L__BB2_20;
	ld.global.f32 	%f199, [%rd2+36];
$L__BB2_20:
	st.local.f32 	[%rd1+36], %f199;
	add.s32 	%r11, %r1, 10;
	setp.ge.s32 	%p12, %r11, %r48;
	mov.f32 	%f200, 0f60AD78EC;
	@%p12 bra 	$L__BB2_22;
	ld.global.f32 	%f200, [%rd2+40];
$L__BB2_22:
	st.local.f32 	[%rd1+40], %f200;
	add.s32 	%r12, %r1, 11;
	setp.ge.s32 	%p13, %r12, %r48;
	mov.f32 	%f201, 0f60AD78EC;
	@%p13 bra 	$L__BB2_24;
	ld.global.f32 	%f201, [%rd2+44];
$L__BB2_24:
	st.local.f32 	[%rd1+44], %f201;
	add.s32 	%r13, %r1, 12;
	setp.ge.s32 	%p14, %r13, %r48;
	mov.f32 	%f202, 0f60AD78EC;
	@%p14 bra 	$L__BB2_26;
	ld.global.f32 	%f202, [%rd2+48];
$L__BB2_26:
	st.local.f32 	[%rd1+48], %f202;
	add.s32 	%r14, %r1, 13;
	setp.ge.s32 	%p15, %r14, %r48;
	mov.f32 	%f203, 0f60AD78EC;
	@%p15 bra 	$L__BB2_28;
	ld.global.f32 	%f203, [%rd2+52];
$L__BB2_28:
	st.local.f32 	[%rd1+52], %f203;
	add.s32 	%r15, %r1, 14;
	setp.ge.s32 	%p16, %r15, %r48;
	mov.f32 	%f204, 0f60AD78EC;
	@%p16 bra 	$L__BB2_30;
	ld.global.f32 	%f204, [%rd2+56];
$L__BB2_30:
	st.local.f32 	[%rd1+56], %f204;
	add.s32 	%r16, %r1, 15;
	setp.ge.s32 	%p17, %r16, %r48;
	mov.f32 	%f205, 0f60AD78EC;
	@%p17 bra 	$L__BB2_32;
	ld.global.f32 	%f205, [%rd2+60];
$L__BB2_32:
	st.local.f32 	[%rd1+60], %f205;
	add.s32 	%r17, %r1, 16;
	setp.ge.s32 	%p18, %r17, %r48;
	mov.f32 	%f206, 0f60AD78EC;
	@%p18 bra 	$L__BB2_34;
	ld.global.f32 	%f206, [%rd2+64];
$L__BB2_34:
	st.local.f32 	[%rd1+64], %f206;
	add.s32 	%r18, %r1, 17;
	setp.ge.s32 	%p19, %r18, %r48;
	mov.f32 	%f207, 0f60AD78EC;
	@%p19 bra 	$L__BB2_36;
	ld.global.f32 	%f207, [%rd2+68];
$L__BB2_36:
	st.local.f32 	[%rd1+68], %f207;
	add.s32 	%r19, %r1, 18;
	setp.ge.s32 	%p20, %r19, %r48;
	mov.f32 	%f208, 0f60AD78EC;
	@%p20 bra 	$L__BB2_38;
	ld.global.f32 	%f208, [%rd2+72];
$L__BB2_38:
	st.local.f32 	[%rd1+72], %f208;
	add.s32 	%r20, %r1, 19;
	setp.ge.s32 	%p21, %r20, %r48;
	mov.f32 	%f209, 0f60AD78EC;
	@%p21 bra 	$L__BB2_40;
	ld.global.f32 	%f209, [%rd2+76];
$L__BB2_40:
	st.local.f32 	[%rd1+76], %f209;
	add.s32 	%r21, %r1, 20;
	setp.ge.s32 	%p22, %r21, %r48;
	mov.f32 	%f210, 0f60AD78EC;
	@%p22 bra 	$L__BB2_42;
	ld.global.f32 	%f210, [%rd2+80];
$L__BB2_42:
	st.local.f32 	[%rd1+80], %f210;
	add.s32 	%r22, %r1, 21;
	setp.ge.s32 	%p23, %r22, %r48;
	mov.f32 	%f211, 0f60AD78EC;
	@%p23 bra 	$L__BB2_44;
	ld.global.f32 	%f211, [%rd2+84];
$L__BB2_44:
	st.local.f32 	[%rd1+84], %f211;
	add.s32 	%r23, %r1, 22;
	setp.ge.s32 	%p24, %r23, %r48;
	mov.f32 	%f212, 0f60AD78EC;
	@%p24 bra 	$L__BB2_46;
	ld.global.f32 	%f212, [%rd2+88];
$L__BB2_46:
	st.local.f32 	[%rd1+88], %f212;
	add.s32 	%r24, %r1, 23;
	setp.ge.s32 	%p25, %r24, %r48;
	mov.f32 	%f213, 0f60AD78EC;
	@%p25 bra 	$L__BB2_48;
	ld.global.f32 	%f213, [%rd2+92];
$L__BB2_48:
	st.local.f32 	[%rd1+92], %f213;
	add.s32 	%r25, %r1, 24;
	setp.ge.s32 	%p26, %r25, %r48;
	mov.f32 	%f214, 0f60AD78EC;
	@%p26 bra 	$L__BB2_50;
	ld.global.f32 	%f214, [%rd2+96];
$L__BB2_50:
	st.local.f32 	[%rd1+96], %f214;
	add.s32 	%r26, %r1, 25;
	setp.ge.s32 	%p27, %r26, %r48;
	mov.f32 	%f215, 0f60AD78EC;
	@%p27 bra 	$L__BB2_52;
	ld.global.f32 	%f215, [%rd2+100];
$L__BB2_52:
	st.local.f32 	[%rd1+100], %f215;
	add.s32 	%r27, %r1, 26;
	setp.ge.s32 	%p28, %r27, %r48;
	mov.f32 	%f216, 0f60AD78EC;
	@%p28 bra 	$L__BB2_54;
	ld.global.f32 	%f216, [%rd2+104];
$L__BB2_54:
	st.local.f32 	[%rd1+104], %f216;
	add.s32 	%r28, %r1, 27;
	setp.ge.s32 	%p29, %r28, %r48;
	mov.f32 	%f217, 0f60AD78EC;
	@%p29 bra 	$L__BB2_56;
	ld.global.f32 	%f217, [%rd2+108];
$L__BB2_56:
	st.local.f32 	[%rd1+108], %f217;
	add.s32 	%r29, %r1, 28;
	setp.ge.s32 	%p30, %r29, %r48;
	mov.f32 	%f218, 0f60AD78EC;
	@%p30 bra 	$L__BB2_58;
	ld.global.f32 	%f218, [%rd2+112];
$L__BB2_58:
	st.local.f32 	[%rd1+112], %f218;
	add.s32 	%r30, %r1, 29;
	setp.ge.s32 	%p31, %r30, %r48;
	mov.f32 	%f219, 0f60AD78EC;
	@%p31 bra 	$L__BB2_60;
	ld.global.f32 	%f219, [%rd2+116];
$L__BB2_60:
	st.local.f32 	[%rd1+116], %f219;
	add.s32 	%r31, %r1, 30;
	setp.ge.s32 	%p32, %r31, %r48;
	mov.f32 	%f220, 0f60AD78EC;
	@%p32 bra 	$L__BB2_62;
	ld.global.f32 	%f220, [%rd2+120];
$L__BB2_62:
	st.local.f32 	[%rd1+120], %f220;
	add.s32 	%r32, %r1, 31;
	setp.ge.s32 	%p33, %r32, %r48;
	mov.f32 	%f221, 0f60AD78EC;
	@%p33 bra 	$L__BB2_64;
	ld.global.f32 	%f221, [%rd2+124];
$L__BB2_64:
	st.local.f32 	[%rd1+124], %f221;
	mov.b32 	%r64, 0;
	mov.b32 	%r63, 31;
	mov.b16 	%rs9, 0;
	add.s64 	%rd3, %rd1, 32;
	mov.u16 	%rs10, %rs9;
$L__BB2_65:
	add.s32 	%r54, %r64, -16;
	setp.lt.u32 	%p34, %r54, 15;
	mov.b32 	%r67, 0;
	@%p34 bra 	$L__BB2_100;
	ld.local.f32 	%f222, [%rd1];
	and.b32  	%r55, %r63, -16;
	neg.s32 	%r65, %r55;
	mov.u64 	%rd16, %rd3;
$L__BB2_67:
	.pragma "nounroll";
	ld.local.f32 	%f223, [%rd16+-28];
	setp.leu.f32 	%p35, %f222, %f223;
	@%p35 bra 	$L__BB2_69;
	st.local.v2.f32 	[%rd16+-32], {%f223, %f222};
	mov.f32 	%f223, %f222;
$L__BB2_69:
	ld.local.f32 	%f224, [%rd16+-24];
	setp.leu.f32 	%p36, %f223, %f224;
	@%p36 bra 	$L__BB2_71;
	st.local.f32 	[%rd16+-28], %f224;
	st.local.f32 	[%rd16+-24], %f223;
	mov.f32 	%f224, %f223;
$L__BB2_71:
	ld.local.f32 	%f225, [%rd16+-20];
	setp.leu.f32 	%p37, %f224, %f225;
	@%p37 bra 	$L__BB2_73;
	st.local.v2.f32 	[%rd16+-24], {%f225, %f224};
	mov.f32 	%f225, %f224;
$L__BB2_73:
	ld.local.f32 	%f226, [%rd16+-16];
	setp.leu.f32 	%p38, %f225, %f226;
	@%p38 bra 	$L__BB2_75;
	st.local.f32 	[%rd16+-20], %f226;
	st.local.f32 	[%rd16+-16], %f225;
	mov.f32 	%f226, %f225;
$L__BB2_75:
	ld.local.f32 	%f227, [%rd16+-12];
	setp.leu.f32 	%p39, %f226, %f227;
	@%p39 bra 	$L__BB2_77;
	st.local.v2.f32 	[%rd16+-16], {%f227, %f226};
	mov.f32 	%f227, %f226;
$L__BB2_77:
	ld.local.f32 	%f228, [%rd16+-8];
	setp.leu.f32 	%p40, %f227, %f228;
	@%p40 bra 	$L__BB2_79;
	st.local.f32 	[%rd16+-12], %f228;
	st.local.f32 	[%rd16+-8], %f227;
	mov.f32 	%f228, %f227;
$L__BB2_79:
	ld.local.f32 	%f229, [%rd16+-4];
	setp.leu.f32 	%p41, %f228, %f229;
	@%p41 bra 	$L__BB2_81;
	st.local.v2.f32 	[%rd16+-8], {%f229, %f228};
	mov.f32 	%f229, %f228;
$L__BB2_81:
	ld.local.f32 	%f230, [%rd16];
	setp.leu.f32 	%p42, %f229, %f230;
	@%p42 bra 	$L__BB2_83;
	st.local.f32 	[%rd16+-4], %f230;
	st.local.f32 	[%rd16], %f229;
	mov.f32 	%f230, %f229;
$L__BB2_83:
	ld.local.f32 	%f231, [%rd16+4];
	setp.leu.f32 	%p43, %f230, %f231;
	@%p43 bra 	$L__BB2_85;
	st.local.v2.f32 	[%rd16], {%f231, %f230};
	mov.f32 	%f231, %f230;
$L__BB2_85:
	ld.local.f32 	%f232, [%rd16+8];
	setp.leu.f32 	%p44, %f231, %f232;
	@%p44 bra 	$L__BB2_87;
	st.local.f32 	[%rd16+4], %f232;
	st.local.f32 	[%rd16+8], %f231;
	mov.f32 	%f232, %f231;
$L__BB2_87:
	ld.local.f32 	%f233, [%rd16+12];
	setp.leu.f32 	%p45, %f232, %f233;
	@%p45 bra 	$L__BB2_89;
	st.local.v2.f32 	[%rd16+8], {%f233, %f232};
	mov.f32 	%f233, %f232;
$L__BB2_89:
	ld.local.f32 	%f234, [%rd16+16];
	setp.leu.f32 	%p46, %f233, %f234;
	@%p46 bra 	$L__BB2_91;
	st.local.f32 	[%rd16+12], %f234;
	st.local.f32 	[%rd16+16], %f233;
	mov.f32 	%f234, %f233;
$L__BB2_91:
	ld.local.f32 	%f235, [%rd16+20];
	setp.leu.f32 	%p47, %f234, %f235;
	@%p47 bra 	$L__BB2_93;
	st.local.v2.f32 	[%rd16+16], {%f235, %f234};
	mov.f32 	%f235, %f234;
$L__BB2_93:
	ld.local.f32 	%f236, [%rd16+24];
	setp.leu.f32 	%p48, %f235, %f236;
	@%p48 bra 	$L__BB2_95;
	st.local.f32 	[%rd16+20], %f236;
	st.local.f32 	[%rd16+24], %f235;
	mov.f32 	%f236, %f235;
$L__BB2_95:
	ld.local.f32 	%f237, [%rd16+28];
	setp.leu.f32 	%p49, %f236, %f237;
	@%p49 bra 	$L__BB2_97;
	st.local.v2.f32 	[%rd16+24], {%f237, %f236};
	mov.f32 	%f237, %f236;
$L__BB2_97:
	ld.local.f32 	%f222, [%rd16+32];
	setp.leu.f32 	%p50, %f237, %f222;
	@%p50 bra 	$L__BB2_99;
	st.local.f32 	[%rd16+28], %f222;
	st.local.f32 	[%rd16+32], %f237;
	mov.f32 	%f222, %f237;
$L__BB2_99:
	and.b32  	%r67, %r63, -16;
	add.s32 	%r65, %r65, 16;
	add.s64 	%rd16, %rd16, 64;
	setp.ne.s32 	%p51, %r65, 0;
	@%p51 bra 	$L__BB2_67;
$L__BB2_100:
	and.b32  	%r56, %r63, 15;
	setp.eq.s32 	%p52, %r56, 0;
	@%p52 bra 	$L__BB2_137;
	not.b16 	%rs7, %rs10;
	cvt.u32.u16 	%r57, %rs7;
	and.b32  	%r40, %r57, 15;
	add.s32 	%r58, %r40, -1;
	setp.lt.u32 	%p53, %r58, 7;
	@%p53 bra 	$L__BB2_118;
	mul.wide.u32 	%rd13, %r67, 4;
	add.s64 	%rd6, %rd1, %rd13;
	ld.local.f32 	%f97, [%rd6];
	ld.local.f32 	%f239, [%rd6+4];
	setp.leu.f32 	%p54, %f97, %f239;
	@%p54 bra 	$L__BB2_104;
	st.local.f32 	[%rd6], %f239;
	st.local.f32 	[%rd6+4], %f97;
	mov.f32 	%f239, %f97;
$L__BB2_104:
	ld.local.f32 	%f240, [%rd6+8];
	setp.leu.f32 	%p55, %f239, %f240;
	@%p55 bra 	$L__BB2_106;
	st.local.f32 	[%rd6+4], %f240;
	st.local.f32 	[%rd6+8], %f239;
	mov.f32 	%f240, %f239;
$L__BB2_106:
	ld.local.f32 	%f241, [%rd6+12];
	setp.leu.f32 	%p56, %f240, %f241;
	@%p56 bra 	$L__BB2_108;
	st.local.f32 	[%rd6+8], %f241;
	st.local.f32 	[%rd6+12], %f240;
	mov.f32 	%f241, %f240;
$L__BB2_108:
	ld.local.f32 	%f242, [%rd6+16];
	setp.leu.f32 	%p57, %f241, %f242;
	@%p57 bra 	$L__BB2_110;
	st.local.f32 	[%rd6+12], %f242;
	st.local.f32 	[%rd6+16], %f241;
	mov.f32 	%f242, %f241;
$L__BB2_110:
	ld.local.f32 	%f243, [%rd6+20];
	setp.leu.f32 	%p58, %f242, %f243;
	@%p58 bra 	$L__BB2_112;
	st.local.f32 	[%rd6+16], %f243;
	st.local.f32 	[%rd6+20], %f242;
	mov.f32 	%f243, %f242;
$L__BB2_112:
	ld.local.f32 	%f244, [%rd6+24];
	setp.leu.f32 	%p59, %f243, %f244;
	@%p59 bra 	$L__BB2_114;
	st.local.f32 	[%rd6+20], %f244;
	st.local.f32 	[%rd6+24], %f243;
	mov.f32 	%f244, %f243;
$L__BB2_114:
	ld.local.f32 	%f245, [%rd6+28];
	setp.leu.f32 	%p60, %f244, %f245;
	@%p60 bra 	$L__BB2_116;
	st.local.f32 	[%rd6+24], %f245;
	st.local.f32 	[%rd6+28], %f244;
	mov.f32 	%f245, %f244;
$L__BB2_116:
	add.s32 	%r67, %r67, 8;
	ld.local.f32 	%f112, [%rd6+32];
	setp.leu.f32 	%p61, %f245, %f112;
	@%p61 bra 	$L__BB2_118;
	st.local.f32 	[%rd6+28], %f112;
	st.local.f32 	[%rd6+32], %f245;
$L__BB2_118:
	and.b32  	%r59, %r40, 7;
	setp.eq.s32 	%p62, %r59, 0;
	@%p62 bra 	$L__BB2_137;
	not.b16 	%rs8, %rs9;
	cvt.u32.u16 	%r60, %rs8;
	and.b32  	%r61, %r60, 7;
	and.b32  	%r43, %r60, 3;
	add.s32 	%r62, %r61, -1;
	setp.lt.u32 	%p63, %r62, 3;
	@%p63 bra 	$L__BB2_128;
	mul.wide.u32 	%rd14, %r67, 4;
	add.s64 	%rd7, %rd1, %rd14;
	ld.local.f32 	%f113, [%rd7];
	ld.local.f32 	%f246, [%rd7+4];
	setp.leu.f32 	%p64, %f113, %f246;
	@%p64 bra 	$L__BB2_122;
	st.local.f32 	[%rd7], %f246;
	st.local.f32 	[%rd7+4], %f113;
	mov.f32 	%f246, %f113;
$L__BB2_122:
	ld.local.f32 	%f247, [%rd7+8];
	setp.leu.f32 	%p65, %f246, %f247;
	@%p65 bra 	$L__BB2_124;
	st.local.f32 	[%rd7+4], %f247;
	st.local.f32 	[%rd7+8], %f246;
	mov.f32 	%f247, %f246;
$L__BB2_124:
	ld.local.f32 	%f248, [%rd7+12];
	setp.leu.f32 	%p66, %f247, %f248;
	@%p66 bra 	$L__BB2_126;
	st.local.f32 	[%rd7+8], %f248;
	st.local.f32 	[%rd7+12], %f247;
	mov.f32 	%f248, %f247;
$L__BB2_126:
	add.s32 	%r67, %r67, 4;
	ld.local.f32 	%f120, [%rd7+16];
	setp.leu.f32 	%p67, %f248, %f120;
	@%p67 bra 	$L__BB2_128;
	st.local.f32 	[%rd7+12], %f120;
	st.local.f32 	[%rd7+16], %f248;
$L__BB2_128:
	setp.eq.s32 	%p68, %r43, 0;
	@%p68 bra 	$L__BB2_137;
	mul.wide.u32 	%rd15, %r67, 4;
	add.s64 	%rd8, %rd1, %rd15;
	ld.local.f32 	%f121, [%rd8];
	ld.local.f32 	%f249, [%rd8+4];
	setp.leu.f32 	%p69, %f121, %f249;
	@%p69 bra 	$L__BB2_131;
	st.local.f32 	[%rd8], %f249;
	st.local.f32 	[%rd8+4], %f121;
	mov.f32 	%f249, %f121;
$L__BB2_131:
	setp.eq.s32 	%p70, %r43, 1;
	@%p70 bra 	$L__BB2_137;
	ld.local.f32 	%f250, [%rd8+8];
	setp.leu.f32 	%p71, %f249, %f250;
	@%p71 bra 	$L__BB2_134;
	st.local.f32 	[%rd8+4], %f250;
	st.local.f32 	[%rd8+8], %f249;
	mov.f32 	%f250, %f249;
$L__BB2_134:
	setp.eq.s32 	%p72, %r43, 2;
	@%p72 bra 	$L__BB2_137;
	ld.local.f32 	%f126, [%rd8+12];
	setp.leu.f32 	%p73, %f250, %f126;
	@%p73 bra 	$L__BB2_137;
	st.local.f32 	[%rd8+8], %f126;
	st.local.f32 	[%rd8+12], %f250;
$L__BB2_137:
	add.s32 	%r64, %r64, 1;
	add.s32 	%r63, %r63, -1;
	setp.ne.s32 	%p74, %r64, 31;
	add.s16 	%rs10, %rs10, 1;
	add.s16 	%rs9, %rs9, 1;
	@%p74 bra 	$L__BB2_65;
	setp.ge.s32 	%p75, %r2, %r48;
	ld.local.f32 	%f159, [%rd1];
	st.global.f32 	[%rd2], %f159;
	@%p75 bra 	$L__BB2_140;
	ld.local.f32 	%f160, [%rd1+4];
	st.global.f32 	[%rd2+4], %f160;
$L__BB2_140:
	setp.ge.s32 	%p76, %r3, %r48;
	@%p76 bra 	$L__BB2_142;
	ld.local.f32 	%f161, [%rd1+8];
	st.global.f32 	[%rd2+8], %f161;
$L__BB2_142:
	setp.ge.s32 	%p77, %r4, %r48;
	@%p77 bra 	$L__BB2_144;
	ld.local.f32 	%f162, [%rd1+12];
	st.global.f32 	[%rd2+12], %f162;
$L__BB2_144:
	setp.ge.s32 	%p78, %r5, %r48;
	@%p78 bra 	$L__BB2_146;
	ld.local.f32 	%f163, [%rd1+16];
	st.global.f32 	[%rd2+16], %f163;
$L__BB2_146:
	setp.ge.s32 	%p79, %r6, %r48;
	@%p79 bra 	$L__BB2_148;
	ld.local.f32 	%f164, [%rd1+20];
	st.global.f32 	[%rd2+20], %f164;
$L__BB2_148:
	setp.ge.s32 	%p80, %r7, %r48;
	@%p80 bra 	$L__BB2_150;
	ld.local.f32 	%f165, [%rd1+24];
	st.global.f32 	[%rd2+24], %f165;
$L__BB2_150:
	setp.ge.s32 	%p81, %r8, %r48;
	@%p81 bra 	$L__BB2_152;
	ld.local.f32 	%f166, [%rd1+28];
	st.global.f32 	[%rd2+28], %f166;
$L__BB2_152:
	setp.ge.s32 	%p82, %r9, %r48;
	@%p82 bra 	$L__BB2_154;
	ld.local.f32 	%f167, [%rd1+32];
	st.global.f32 	[%rd2+32], %f167;
$L__BB2_154:
	setp.ge.s32 	%p83, %r10, %r48;
	@%p83 bra 	$L__BB2_156;
	ld.local.f32 	%f168, [%rd1+36];
	st.global.f32 	[%rd2+36], %f168;
$L__BB2_156:
	setp.ge.s32 	%p84, %r11, %r48;
	@%p84 bra 	$L__BB2_158;
	ld.local.f32 	%f169, [%rd1+40];
	st.global.f32 	[%rd2+40], %f169;
$L__BB2_158:
	setp.ge.s32 	%p85, %r12, %r48;
	@%p85 bra 	$L__BB2_160;
	ld.local.f32 	%f170, [%rd1+44];
	st.global.f32 	[%rd2+44], %f170;
$L__BB2_160:
	setp.ge.s32 	%p86, %r13, %r48;
	@%p86 bra 	$L__BB2_162;
	ld.local.f32 	%f171, [%rd1+48];
	st.global.f32 	[%rd2+48], %f171;
$L__BB2_162:
	setp.ge.s32 	%p87, %r14, %r48;
	@%p87 bra 	$L__BB2_164;
	ld.local.f32 	%f172, [%rd1+52];
	st.global.f32 	[%rd2+52], %f172;
$L__BB2_164:
	setp.ge.s32 	%p88, %r15, %r48;
	@%p88 bra 	$L__BB2_166;
	ld.local.f32 	%f173, [%rd1+56];
	st.global.f32 	[%rd2+56], %f173;
$L__BB2_166:
	setp.ge.s32 	%p89, %r16, %r48;
	@%p89 bra 	$L__BB2_168;
	ld.local.f32 	%f174, [%rd1+60];
	st.global.f32 	[%rd2+60], %f174;
$L__BB2_168:
	setp.ge.s32 	%p90, %r17, %r48;
	@%p90 bra 	$L__BB2_170;
	ld.local.f32 	%f175, [%rd1+64];
	st.global.f32 	[%rd2+64], %f175;
$L__BB2_170:
	setp.ge.s32 	%p91, %r18, %r48;
	@%p91 bra 	$L__BB2_172;
	ld.local.f32 	%f176, [%rd1+68];
	st.global.f32 	[%rd2+68], %f176;
$L__BB2_172:
	setp.ge.s32 	%p92, %r19, %r48;
	@%p92 bra 	$L__BB2_174;
	ld.local.f32 	%f177, [%rd1+72];
	st.global.f32 	[%rd2+72], %f177;
$L__BB2_174:
	setp.ge.s32 	%p93, %r20, %r48;
	@%p93 bra 	$L__BB2_176;
	ld.local.f32 	%f178, [%rd1+76];
	st.global.f32 	[%rd2+76], %f178;
$L__BB2_176:
	setp.ge.s32 	%p94, %r21, %r48;
	@%p94 bra 	$L__BB2_178;
	ld.local.f32 	%f179, [%rd1+80];
	st.global.f32 	[%rd2+80], %f179;
$L__BB2_178:
	setp.ge.s32 	%p95, %r22, %r48;
	@%p95 bra 	$L__BB2_180;
	ld.local.f32 	%f180, [%rd1+84];
	st.global.f32 	[%rd2+84], %f180;
$L__BB2_180:
	setp.ge.s32 	%p96, %r23, %r48;
	@%p96 bra 	$L__BB2_182;
	ld.local.f32 	%f181, [%rd1+88];
	st.global.f32 	[%rd2+88], %f181;
$L__BB2_182:
	setp.ge.s32 	%p97, %r24, %r48;
	@%p97 bra 	$L__BB2_184;
	ld.local.f32 	%f182, [%rd1+92];
	st.global.f32 	[%rd2+92], %f182;
$L__BB2_184:
	setp.ge.s32 	%p98, %r25, %r48;
	@%p98 bra 	$L__BB2_186;
	ld.local.f32 	%f183, [%rd1+96];
	st.global.f32 	[%rd2+96], %f183;
$L__BB2_186:
	setp.ge.s32 	%p99, %r26, %r48;
	@%p99 bra 	$L__BB2_188;
	ld.local.f32 	%f184, [%rd1+100];
	st.global.f32 	[%rd2+100], %f184;
$L__BB2_188:
	setp.ge.s32 	%p100, %r27, %r48;
	@%p100 bra 	$L__BB2_190;
	ld.local.f32 	%f185, [%rd1+104];
	st.global.f32 	[%rd2+104], %f185;
$L__BB2_190:
	setp.ge.s32 	%p101, %r28, %r48;
	@%p101 bra 	$L__BB2_192;
	ld.local.f32 	%f186, [%rd1+108];
	st.global.f32 	[%rd2+108], %f186;
$L__BB2_192:
	setp.ge.s32 	%p102, %r29, %r48;
	@%p102 bra 	$L__BB2_194;
	ld.local.f32 	%f187, [%rd1+112];
	st.global.f32 	[%rd2+112], %f187;
$L__BB2_194:
	setp.ge.s32 	%p103, %r30, %r48;
	@%p103 bra 	$L__BB2_196;
	ld.local.f32 	%f188, [%rd1+116];
	st.global.f32 	[%rd2+116], %f188;
$L__BB2_196:
	setp.ge.s32 	%p104, %r31, %r48;
	@%p104 bra 	$L__BB2_198;
	ld.local.f32 	%f189, [%rd1+120];
	st.global.f32 	[%rd2+120], %f189;
$L__BB2_198:
	setp.ge.s32 	%p105, %r32, %r48;
	@%p105 bra 	$L__BB2_200;
	ld.local.f32 	%f190, [%rd1+124];
	st.global.f32 	[%rd2+124], %f190;
$L__BB2_200:
	ret;

}
	// .globl	_Z18merge_pairs_sharedPKfPfi
.visible .entry _Z18merge_pairs_sharedPKfPfi(
	.param .u64 .ptr .align 1 _Z18merge_pairs_sharedPKfPfi_param_0,
	.param .u64 .ptr .align 1 _Z18merge_pairs_sharedPKfPfi_param_1,
	.param .u32 _Z18merge_pairs_sharedPKfPfi_param_2
)
{
	.reg .pred 	%p<37>;
	.reg .b32 	%r<172>;
	.reg .b32 	%f<44>;
	.reg .b64 	%rd<18>;
	// demoted variable
	.shared .align 4 .b8 _ZZ18merge_pairs_sharedPKfPfiE4left[128];
	// demoted variable
	.shared .align 4 .b8 _ZZ18merge_pairs_sharedPKfPfiE5right[128];
	ld.param.u64 	%rd7, [_Z18merge_pairs_sharedPKfPfi_param_0];
	ld.param.u64 	%rd8, [_Z18merge_pairs_sharedPKfPfi_param_1];
	ld.param.u32 	%r62, [_Z18merge_pairs_sharedPKfPfi_param_2];
	cvta.to.global.u64 	%rd1, %rd8;
	cvta.to.global.u64 	%rd2, %rd7;
	mov.u32 	%r63, %ctaid.x;
	shl.b32 	%r1, %r63, 6;
	mov.u32 	%r2, %tid.x;
	setp.gt.u32 	%p1, %r2, 31;
	@%p1 bra 	$L__BB3_6;
	add.s32 	%r3, %r1, %r2;
	setp.ge.s32 	%p2, %r3, %r62;
	mov.f32 	%f37, 0f00000000;
	@%p2 bra 	$L__BB3_3;
	mul.wide.u32 	%rd9, %r3, 4;
	add.s64 	%rd10, %rd2, %rd9;
	ld.global.f32 	%f37, [%rd10];
$L__BB3_3:
	shl.b32 	%r64, %r2, 2;
	mov.u32 	%r65, _ZZ18merge_pairs_sharedPKfPfiE4left;
	add.s32 	%r66, %r65, %r64;
	st.shared.f32 	[%r66], %f37;
	add.s32 	%r67, %r3, 32;
	setp.ge.s32 	%p3, %r67, %r62;
	mov.f32 	%f38, 0f00000000;
	@%p3 bra 	$L__BB3_5;
	mul.wide.u32 	%rd11, %r3, 4;
	add.s64 	%rd12, %rd2, %rd11;
	ld.global.f32 	%f38, [%rd12+128];
$L__BB3_5:
	mov.u32 	%r69, _ZZ18merge_pairs_sharedPKfPfiE5right;
	add.s32 	%r70, %r69, %r64;
	st.shared.f32 	[%r70], %f38;
$L__BB3_6:
	bar.sync 	0;
	setp.le.s32 	%p4, %r62, %r1;
	mov.b32 	%r149, 0;
	mov.u32 	%r150, %r149;
	@%p4 bra 	$L__BB3_9;
	sub.s32 	%r73, %r62, %r1;
	min.s32 	%r149, %r73, 32;
	add.s32 	%r5, %r1, 32;
	setp.le.u32 	%p5, %r62, %r5;
	@%p5 bra 	$L__BB3_9;
	sub.s32 	%r74, %r62, %r5;
	min.u32 	%r150, %r74, 32;
$L__BB3_9:
	setp.ne.s32 	%p6, %r2, 0;
	@%p6 bra 	$L__BB3_52;
	add.s32 	%r9, %r150, %r149;
	setp.lt.s32 	%p7, %r9, 1;
	@%p7 bra 	$L__BB3_52;
	and.b32  	%r10, %r9, 3;
	setp.lt.u32 	%p8, %r9, 4;
	mov.b32 	%r163, 0;
	mov.u32 	%r16, %r163;
	mov.u32 	%r17, %r163;
	@%p8 bra 	$L__BB3_42;
	and.b32  	%r163, %r9, 2147483644;
	neg.s32 	%r152, %r163;
	add.s32 	%r151, %r1, 1;
	mov.b32 	%r16, 0;
	mov.u32 	%r17, %r16;
$L__BB3_13:
	setp.lt.s32 	%p9, %r16, %r150;
	@%p9 bra 	$L__BB3_15;
	add.s32 	%r155, %r17, 1;
	shl.b32 	%r77, %r17, 2;
	mov.u32 	%r78, _ZZ18merge_pairs_sharedPKfPfiE4left;
	add.s32 	%r79, %r78, %r77;
	ld.shared.f32 	%f39, [%r79];
	bra.uni 	$L__BB3_18;
$L__BB3_15:
	setp.lt.s32 	%p10, %r17, %r149;
	@%p10 bra 	$L__BB3_17;
	add.s32 	%r19, %r16, 1;
	shl.b32 	%r80, %r16, 2;
	mov.u32 	%r81, _ZZ18merge_pairs_sharedPKfPfiE5right;
	add.s32 	%r82, %r81, %r80;
	ld.shared.f32 	%f39, [%r82];
	mov.u32 	%r155, %r17;
	mov.u32 	%r16, %r19;
	bra.uni 	$L__BB3_18;
$L__BB3_17:
	shl.b32 	%r83, %r17, 2;
	mov.u32 	%r84, _ZZ18merge_pairs_sharedPKfPfiE4left;
	add.s32 	%r85, %r84, %r83;
	ld.shared.f32 	%f27, [%r85];
	shl.b32 	%r86, %r16, 2;
	mov.u32 	%r87, _ZZ18merge_pairs_sharedPKfPfiE5right;
	add.s32 	%r88, %r87, %r86;
	ld.shared.f32 	%f28, [%r88];
	setp.gtu.f32 	%p11, %f27, %f28;
	setp.le.f32 	%p12, %f27, %f28;
	selp.u32 	%r89, 1, 0, %p12;
	add.s32 	%r155, %r17, %r89;
	selp.u32 	%r90, 1, 0, %p11;
	add.s32 	%r16, %r16, %r90;
	selp.f32 	%f39, %f27, %f28, %p12;
$L__BB3_18:
	add.s32 	%r24, %r151, -1;
	setp.ge.s32 	%p13, %r24, %r62;
	@%p13 bra 	$L__BB3_20;
	mul.wide.u32 	%rd13, %r24, 4;
	add.s64 	%rd14, %rd1, %rd13;
	st.global.f32 	[%rd14], %f39;
$L__BB3_20:
	setp.lt.s32 	%p14, %r16, %r150;
	@%p14 bra 	$L__BB3_22;
	add.s32 	%r157, %r155, 1;
	shl.b32 	%r91, %r155, 2;
	mov.u32 	%r92, _ZZ18merge_pairs_sharedPKfPfiE4left;
	add.s32 	%r93, %r92, %r91;
	ld.shared.f32 	%f40, [%r93];
	bra.uni 	$L__BB3_25;
$L__BB3_22:
	setp.lt.s32 	%p15, %r155, %r149;
	@%p15 bra 	$L__BB3_24;
	add.s32 	%r26, %r16, 1;
	shl.b32 	%r94, %r16, 2;
	mov.u32 	%r95, _ZZ18merge_pairs_sharedPKfPfiE5right;
	add.s32 	%r96, %r95, %r94;
	ld.shared.f32 	%f40, [%r96];
	mov.u32 	%r157, %r155;
	mov.u32 	%r16, %r26;
	bra.uni 	$L__BB3_25;
$L__BB3_24:
	shl.b32 	%r97, %r155, 2;
	mov.u32 	%r98, _ZZ18merge_pairs_sharedPKfPfiE4left;
	add.s32 	%r99, %r98, %r97;
	ld.shared.f32 	%f29, [%r99];
	shl.b32 	%r100, %r16, 2;
	mov.u32 	%r101, _ZZ18merge_pairs_sharedPKfPfiE5right;
	add.s32 	%r102, %r101, %r100;
	ld.shared.f32 	%f30, [%r102];
	setp.gtu.f32 	%p16, %f29, %f30;
	setp.le.f32 	%p17, %f29, %f30;
	selp.u32 	%r103, 1, 0, %p17;
	add.s32 	%r157, %r155, %r103;
	selp.u32 	%r104, 1, 0, %p16;
	add.s32 	%r16, %r16, %r104;
	selp.f32 	%f40, %f29, %f30, %p17;
$L__BB3_25:
	setp.ge.s32 	%p18, %r151, %r62;
	mul.wide.u32 	%rd15, %r24, 4;
	add.s64 	%rd3, %rd1, %rd15;
	@%p18 bra 	$L__BB3_27;
	st.global.f32 	[%rd3+4], %f40;
$L__BB3_27:
	setp.lt.s32 	%p19, %r16, %r150;
	@%p19 bra 	$L__BB3_29;
	add.s32 	%r159, %r157, 1;
	shl.b32 	%r105, %r157, 2;
	mov.u32 	%r106, _ZZ18merge_pairs_sharedPKfPfiE4left;
	add.s32 	%r107, %r106, %r105;
	ld.shared.f32 	%f41, [%r107];
	bra.uni 	$L__BB3_32;
$L__BB3_29:
	setp.lt.s32 	%p20, %r157, %r149;
	@%p20 bra 	$L__BB3_31;
	add.s32 	%r32, %r16, 1;
	shl.b32 	%r108, %r16, 2;
	mov.u32 	%r109, _ZZ18merge_pairs_sharedPKfPfiE5right;
	add.s32 	%r110, %r109, %r108;
	ld.shared.f32 	%f41, [%r110];
	mov.u32 	%r159, %r157;
	mov.u32 	%r16, %r32;
	bra.uni 	$L__BB3_32;
$L__BB3_31:
	shl.b32 	%r111, %r157, 2;
	mov.u32 	%r112, _ZZ18merge_pairs_sharedPKfPfiE4left;
	add.s32 	%r113, %r112, %r111;
	ld.shared.f32 	%f31, [%r113];
	shl.b32 	%r114, %r16, 2;
	mov.u32 	%r115, _ZZ18merge_pairs_sharedPKfPfiE5right;
	add.s32 	%r116, %r115, %r114;
	ld.shared.f32 	%f32, [%r116];
	setp.gtu.f32 	%p21, %f31, %f32;
	setp.le.f32 	%p22, %f31, %f32;
	selp.u32 	%r117, 1, 0, %p22;
	add.s32 	%r159, %r157, %r117;
	selp.u32 	%r118, 1, 0, %p21;
	add.s32 	%r16, %r16, %r118;
	selp.f32 	%f41, %f31, %f32, %p22;
$L__BB3_32:
	add.s32 	%r119, %r151, 1;
	setp.ge.s32 	%p23, %r119, %r62;
	@%p23 bra 	$L__BB3_34;
	st.global.f32 	[%rd3+8], %f41;
$L__BB3_34:
	setp.lt.s32 	%p24, %r16, %r150;
	@%p24 bra 	$L__BB3_36;
	add.s32 	%r17, %r159, 1;
	shl.b32 	%r120, %r159, 2;
	mov.u32 	%r121, _ZZ18merge_pairs_sharedPKfPfiE4left;
	add.s32 	%r122, %r121, %r120;
	ld.shared.f32 	%f42, [%r122];
	bra.uni 	$L__BB3_39;
$L__BB3_36:
	setp.lt.s32 	%p25, %r159, %r149;
	@%p25 bra 	$L__BB3_38;
	add.s32 	%r38, %r16, 1;
	shl.b32 	%r123, %r16, 2;
	mov.u32 	%r124, _ZZ18merge_pairs_sharedPKfPfiE5right;
	add.s32 	%r125, %r124, %r123;
	ld.shared.f32 	%f42, [%r125];
	mov.u32 	%r17, %r159;
	mov.u32 	%r16, %r38;
	bra.uni 	$L__BB3_39;
$L__BB3_38:
	shl.b32 	%r126, %r159, 2;
	mov.u32 	%r127, _ZZ18merge_pairs_sharedPKfPfiE4left;
	add.s32 	%r128, %r127, %r126;
	ld.shared.f32 	%f33, [%r128];
	shl.b32 	%r129, %r16, 2;
	mov.u32 	%r130, _ZZ18merge_pairs_sharedPKfPfiE5right;
	add.s32 	%r131, %r130, %r129;
	ld.shared.f32 	%f34, [%r131];
	setp.gtu.f32 	%p26, %f33, %f34;
	setp.le.f32 	%p27, %f33, %f34;
	selp.u32 	%r132, 1, 0, %p27;
	add.s32 	%r17, %r159, %r132;
	selp.u32 	%r133, 1, 0, %p26;
	add.s32 	%r16, %r16, %r133;
	selp.f32 	%f42, %f33, %f34, %p27;
$L__BB3_39:
	add.s32 	%r134, %r151, 2;
	setp.ge.s32 	%p28, %r134, %r62;
	@%p28 bra 	$L__BB3_41;
	st.global.f32 	[%rd3+12], %f42;
$L__BB3_41:
	add.s32 	%r152, %r152, 4;
	add.s32 	%r151, %r151, 4;
	setp.ne.s32 	%p29, %r152, 0;
	@%p29 bra 	$L__BB3_13;
$L__BB3_42:
	setp.eq.s32 	%p30, %r10, 0;
	@%p30 bra 	$L__BB3_52;
	add.s32 	%r167, %r163, %r1;
	mul.wide.u32 	%rd16, %r167, 4;
	add.s64 	%rd17, %rd1, %rd16;
	neg.s32 	%r166, %r10;
$L__BB3_44:
	.pragma "nounroll";
	setp.lt.s32 	%p31, %r16, %r150;
	@%p31 bra 	$L__BB3_46;
	add.s32 	%r54, %r17, 1;
	shl.b32 	%r135, %r17, 2;
	mov.u32 	%r136, _ZZ18merge_pairs_sharedPKfPfiE4left;
	add.s32 	%r137, %r136, %r135;
	ld.shared.f32 	%f43, [%r137];
	mov.u32 	%r17, %r54;
	bra.uni 	$L__BB3_49;
$L__BB3_46:
	setp.lt.s32 	%p32, %r17, %r149;
	@%p32 bra 	$L__BB3_48;
	add.s32 	%r55, %r16, 1;
	shl.b32 	%r138, %r16, 2;
	mov.u32 	%r139, _ZZ18merge_pairs_sharedPKfPfiE5right;
	add.s32 	%r140, %r139, %r138;
	ld.shared.f32 	%f43, [%r140];
	mov.u32 	%r16, %r55;
	bra.uni 	$L__BB3_49;
$L__BB3_48:
	shl.b32 	%r141, %r17, 2;
	mov.u32 	%r142, _ZZ18merge_pairs_sharedPKfPfiE4left;
	add.s32 	%r143, %r142, %r141;
	ld.shared.f32 	%f35, [%r143];
	shl.b32 	%r144, %r16, 2;
	mov.u32 	%r145, _ZZ18merge_pairs_sharedPKfPfiE5right;
	add.s32 	%r146, %r145, %r144;
	ld.shared.f32 	%f36, [%r146];
	setp.gtu.f32 	%p33, %f35, %f36;
	setp.le.f32 	%p34, %f35, %f36;
	selp.u32 	%r147, 1, 0, %p34;
	add.s32 	%r17, %r17, %r147;
	selp.u32 	%r148, 1, 0, %p33;
	add.s32 	%r16, %r16, %r148;
	selp.f32 	%f43, %f35, %f36, %p34;
$L__BB3_49:
	setp.ge.s32 	%p35, %r167, %r62;
	@%p35 bra 	$L__BB3_51;
	st.global.f32 	[%rd17], %f43;
$L__BB3_51:
	add.s64 	%rd17, %rd17, 4;
	add.s32 	%r167, %r167, 1;
	add.s32 	%r166, %r166, 1;
	setp.ne.s32 	%p36, %r166, 0;
	@%p36 bra 	$L__BB3_44;
$L__BB3_52:
	ret;

}


// ===== COMPILED SASS (sm_100) =====

	.target	sm_100

	.elftype	@"ET_EXEC"


//--------------------- .note.nv.tkinfo           --------------------------
	.section	.note.nv.tkinfo,"",@"SHT_NOTE"
	.sectionflags	@"SHF_NOTE_NV_TKINFO"
	.tkinfo
        /*0018*/ 	.word	0x00000002
        /*0030*/ 	.string	""
        /*0030*/ 	.string	"ptxas"
        /*0030*/ 	.string	"Cuda compilation tools, release 13.0, V13.0.88"
        /*0030*/ 	.string	"Build cuda_13.0.r13.0/compiler.36424714_0"
        /*0030*/ 	.string	"-arch sm_100 -m 64 "



//--------------------- .note.nv.cuinfo           --------------------------
	.section	.note.nv.cuinfo,"",@"SHT_NOTE"
	.sectionflags	@"SHF_NOTE_NV_CUINFO"
        /*0018*/ 	.short	0x0002
        /*001a*/ 	.short	0x0064
        /*001c*/ 	.short	0x0082
	.zero		2


//--------------------- .nv.info                  --------------------------
	.section	.nv.info,"",@"SHT_CUDA_INFO"
	.align	4


	//----- nvinfo : EIATTR_REGCOUNT
	.align		4
        /*0000*/ 	.byte	0x04, 0x2f
        /*0002*/ 	.short	(.L_1 - .L_0)
	.align		4
.L_0:
        /*0004*/ 	.word	index@(_Z20reduce_global_atomicPKfPfi)
        /*0008*/ 	.word	0x00000008


	//----- nvinfo : EIATTR_FRAME_SIZE
	.align		4
.L_1:
        /*000c*/ 	.byte	0x04, 0x11
        /*000e*/ 	.short	(.L_3 - .L_2)
	.align		4
.L_2:
        /*0010*/ 	.word	index@(_Z20reduce_global_atomicPKfPfi)
        /*0014*/ 	.word	0x00000000


	//----- nvinfo : EIATTR_REGCOUNT
	.align		4
.L_3:
        /*0018*/ 	.byte	0x04, 0x2f
        /*001a*/ 	.short	(.L_5 - .L_4)
	.align		4
.L_4:
        /*001c*/ 	.word	index@(_Z19reduce_shared_blockPKfPfi)
        /*0020*/ 	.word	0x0000000a


	//----- nvinfo : EIATTR_FRAME_SIZE
	.align		4
.L_5:
        /*0024*/ 	.byte	0x04, 0x11
        /*0026*/ 	.short	(.L_7 - .L_6)
	.align		4
.L_6:
        /*0028*/ 	.word	index@(_Z19reduce_shared_blockPKfPfi)
        /*002c*/ 	.word	0x00000000


	//----- nvinfo : EIATTR_REGCOUNT
	.align		4
.L_7:
        /*0030*/ 	.byte	0x04, 0x2f
        /*0032*/ 	.short	(.L_9 - .L_8)
	.align		4
.L_8:
        /*0034*/ 	.word	index@(_Z21bubble_sort_subarraysPfi)
        /*0038*/ 	.word	0x00000020


	//----- nvinfo : EIATTR_FRAME_SIZE
	.align		4
.L_9:
        /*003c*/ 	.byte	0x04, 0x11
        /*003e*/ 	.short	(.L_11 - .L_10)
	.align		4
.L_10:
        /*0040*/ 	.word	index@(_Z21bubble_sort_subarraysPfi)
        /*0044*/ 	.word	0x00000080


	//----- nvinfo : EIATTR_REGCOUNT
	.align		4
.L_11:
        /*0048*/ 	.byte	0x04, 0x2f
        /*004a*/ 	.short	(.L_13 - .L_12)
	.align		4
.L_12:
        /*004c*/ 	.word	index@(_Z18merge_pairs_sharedPKfPfi)
        /*0050*/ 	.word	0x0000001e


	//----- nvinfo : EIATTR_FRAME_SIZE
	.align		4
.L_13:
        /*0054*/ 	.byte	0x04, 0x11
        /*0056*/ 	.short	(.L_15 - .L_14)
	.align		4
.L_14:
        /*0058*/ 	.word	index@(_Z18merge_pairs_sharedPKfPfi)
        /*005c*/ 	.word	0x00000000


	//----- nvinfo : EIATTR_MIN_STACK_SIZE
	.align		4
.L_15:
        /*0060*/ 	.byte	0x04, 0x12
        /*0062*/ 	.short	(.L_17 - .L_16)
	.align		4
.L_16:
        /*0064*/ 	.word	index@(_Z18merge_pairs_sharedPKfPfi)
        /*0068*/ 	.word	0x00000000


	//----- nvinfo : EIATTR_MIN_STACK_SIZE
	.align		4
.L_17:
        /*006c*/ 	.byte	0x04, 0x12
        /*006e*/ 	.short	(.L_19 - .L_18)
	.align		4
.L_18:
        /*0070*/ 	.word	index@(_Z21bubble_sort_subarraysPfi)
        /*0074*/ 	.word	0x00000080


	//----- nvinfo : EIATTR_MIN_STACK_SIZE
	.align		4
.L_19:
        /*0078*/ 	.byte	0x04, 0x12
        /*007a*/ 	.short	(.L_21 - .L_20)
	.align		4
.L_20:
        /*007c*/ 	.word	index@(_Z19reduce_shared_blockPKfPfi)
        /*0080*/ 	.word	0x00000000


	//----- nvinfo : EIATTR_MIN_STACK_SIZE
	.align		4
.L_21:
        /*0084*/ 	.byte	0x04, 0x12
        /*0086*/ 	.short	(.L_23 - .L_22)
	.align		4
.L_22:
        /*0088*/ 	.word	index@(_Z20reduce_global_atomicPKfPfi)
        /*008c*/ 	.word	0x00000000
.L_23:


//--------------------- .nv.compat                --------------------------
	.section	.nv.compat,"",@"SHT_CUDA_COMPAT_INFO"
	.align	4
        /*0000*/ 	.byte	0x02, 0x09, 0x00, 0x00, 0x02, 0x02, 0x01, 0x00, 0x02, 0x05, 0x05, 0x00, 0x03, 0x07, 0x01, 0x01
        /*0010*/ 	.byte	0x02, 0x03, 0x00, 0x00, 0x02, 0x06, 0x01, 0x00, 0x04, 0x0b, 0x08, 0x00, 0x09, 0x00, 0x00, 0x00
        /*0020*/ 	.byte	0x00, 0x00, 0x00, 0x00


//--------------------- .nv.info._Z18merge_pairs_sharedPKfPfi --------------------------
	.section	.nv.info._Z18merge_pairs_sharedPKfPfi,"",@"SHT_CUDA_INFO"
	.sectionflags	@""
	.align	4


	//----- nvinfo : EIATTR_CUDA_API_VERSION
	.align		4
        /*0000*/ 	.byte	0x04, 0x37
        /*0002*/ 	.short	(.L_25 - .L_24)
.L_24:
        /*0004*/ 	.word	0x00000082


	//----- nvinfo : EIATTR_KPARAM_INFO
	.align		4
.L_25:
        /*0008*/ 	.byte	0x04, 0x17
        /*000a*/ 	.short	(.L_27 - .L_26)
.L_26:
        /*000c*/ 	.word	0x00000000
        /*0010*/ 	.short	0x0002
        /*0012*/ 	.short	0x0010
        /*0014*/ 	.byte	0x00, 0xf0, 0x11, 0x00


	//----- nvinfo : EIATTR_KPARAM_INFO
	.align		4
.L_27:
        /*0018*/ 	.byte	0x04, 0x17
        /*001a*/ 	.short	(.L_29 - .L_28)
.L_28:
        /*001c*/ 	.word	0x00000000
        /*0020*/ 	.short	0x0001
        /*0022*/ 	.short	0x0008
        /*0024*/ 	.byte	0x00, 0xf5, 0x21, 0x00


	//----- nvinfo : EIATTR_KPARAM_INFO
	.align		4
.L_29:
        /*0028*/ 	.byte	0x04, 0x17
        /*002a*/ 	.short	(.L_31 - .L_30)
.L_30:
        /*002c*/ 	.word	0x00000000
        /*0030*/ 	.short	0x0000
        /*0032*/ 	.short	0x0000
        /*0034*/ 	.byte	0x00, 0xf5, 0x21, 0x00


	//----- nvinfo : EIATTR_SPARSE_MMA_MASK
	.align		4
.L_31:
        /*0038*/ 	.byte	0x03, 0x50
        /*003a*/ 	.short	0x0000


	//----- nvinfo : EIATTR_MAXREG_COUNT
	.align		4
        /*003c*/ 	.byte	0x03, 0x1b
        /*003e*/ 	.short	0x00ff


	//----- nvinfo : EIATTR_NUM_BARRIERS
	.align		4
        /*0040*/ 	.byte	0x02, 0x4c
        /*0042*/ 	.byte	0x01
	.zero		1


	//----- nvinfo : EIATTR_MERCURY_ISA_VERSION
	.align		4
        /*0044*/ 	.byte	0x03, 0x5f
        /*0046*/ 	.short	0x0101


	//----- nvinfo : EIATTR_VRC_CTA_INIT_COUNT
	.align		4
        /*0048*/ 	.byte	0x02, 0x4a
	.zero		1
	.zero		1


	//----- nvinfo : EIATTR_EXIT_INSTR_OFFSETS
	.align		4
        /*004c*/ 	.byte	0x04, 0x1c
        /*004e*/ 	.short	(.L_33 - .L_32)


	//   ....[0]....
.L_32:
        /*0050*/ 	.word	0x000002c0


	//   ....[1]....
        /*0054*/ 	.word	0x000002f0


	//   ....[2]....
        /*0058*/ 	.word	0x00000cc0


	//   ....[3]....
        /*005c*/ 	.word	0x00001000


	//----- nvinfo : EIATTR_CRS_STACK_SIZE
	.align		4
.L_33:
        /*0060*/ 	.byte	0x04, 0x1e
        /*0062*/ 	.short	(.L_35 - .L_34)
.L_34:
        /*0064*/ 	.word	0x00000000


	//----- nvinfo : EIATTR_CBANK_PARAM_SIZE
	.align		4
.L_35:
        /*0068*/ 	.byte	0x03, 0x19
        /*006a*/ 	.short	0x0014


	//----- nvinfo : EIATTR_PARAM_CBANK
	.align		4
        /*006c*/ 	.byte	0x04, 0x0a
        /*006e*/ 	.short	(.L_37 - .L_36)
	.align		4
.L_36:
        /*0070*/ 	.word	index@(.nv.constant0._Z18merge_pairs_sharedPKfPfi)
        /*0074*/ 	.short	0x0380
        /*0076*/ 	.short	0x0014


	//----- nvinfo : EIATTR_SW_WAR
	.align		4
.L_37:
        /*0078*/ 	.byte	0x04, 0x36
        /*007a*/ 	.short	(.L_39 - .L_38)
.L_38:
        /*007c*/ 	.word	0x00000008
.L_39:


//--------------------- .nv.info._Z21bubble_sort_subarraysPfi --------------------------
	.section	.nv.info._Z21bubble_sort_subarraysPfi,"",@"SHT_CUDA_INFO"
	.sectionflags	@""
	.align	4


	//----- nvinfo : EIATTR_CUDA_API_VERSION
	.align		4
        /*0000*/ 	.byte	0x04, 0x37
        /*0002*/ 	.short	(.L_41 - .L_40)
.L_40:
        /*0004*/ 	.word	0x00000082


	//----- nvinfo : EIATTR_KPARAM_INFO
	.align		4
.L_41:
        /*0008*/ 	.byte	0x04, 0x17
        /*000a*/ 	.short	(.L_43 - .L_42)
.L_42:
        /*000c*/ 	.word	0x00000000
        /*0010*/ 	.short	0x0001
        /*0012*/ 	.short	0x0008
        /*0014*/ 	.byte	0x00, 0xf0, 0x11, 0x00


	//----- nvinfo : EIATTR_KPARAM_INFO
	.align		4
.L_43:
        /*0018*/ 	.byte	0x04, 0x17
        /*001a*/ 	.short	(.L_45 - .L_44)
.L_44:
        /*001c*/ 	.word	0x00000000
        /*0020*/ 	.short	0x0000
        /*0022*/ 	.short	0x0000
        /*0024*/ 	.byte	0x00, 0xf5, 0x21, 0x00


	//----- nvinfo : EIATTR_SPARSE_MMA_MASK
	.align		4
.L_45:
        /*0028*/ 	.byte	0x03, 0x50
        /*002a*/ 	.short	0x0000


	//----- nvinfo : EIATTR_MAXREG_COUNT
	.align		4
        /*002c*/ 	.byte	0x03, 0x1b
        /*002e*/ 	.short	0x00ff


	//----- nvinfo : EIATTR_MERCURY_ISA_VERSION
	.align		4
        /*0030*/ 	.byte	0x03, 0x5f
        /*0032*/ 	.short	0x0101


	//----- nvinfo : EIATTR_VRC_CTA_INIT_COUNT
	.align		4
        /*0034*/ 	.byte	0x02, 0x4a
	.zero		1
	.zero		1


	//----- nvinfo : EIATTR_EXIT_INSTR_OFFSETS
	.align		4
        /*0038*/ 	.byte	0x04, 0x1c
        /*003a*/ 	.short	(.L_47 - .L_46)


	//   ....[0]....
.L_46:
        /*003c*/ 	.word	0x00000040


	//   ....[1]....
        /*0040*/ 	.word	0x000000a0


	//   ....[2]....
        /*0044*/ 	.word	0x00002280


	//   ....[3]....
        /*0048*/ 	.word	0x000022d0


	//----- nvinfo : EIATTR_CBANK_PARAM_SIZE
	.align		4
.L_47:
        /*004c*/ 	.byte	0x03, 0x19
        /*004e*/ 	.short	0x000c


	//----- nvinfo : EIATTR_PARAM_CBANK
	.align		4
        /*0050*/ 	.byte	0x04, 0x0a
        /*0052*/ 	.short	(.L_49 - .L_48)
	.align		4
.L_48:
        /*0054*/ 	.word	index@(.nv.constant0._Z21bubble_sort_subarraysPfi)
        /*0058*/ 	.short	0x0380
        /*005a*/ 	.short	0x000c


	//----- nvinfo : EIATTR_SW_WAR
	.align		4
.L_49:
        /*005c*/ 	.byte	0x04, 0x36
        /*005e*/ 	.short	(.L_51 - .L_50)
.L_50:
        /*0060*/ 	.word	0x00000008
.L_51:


//--------------------- .nv.info._Z19reduce_shared_blockPKfPfi --------------------------
	.section	.nv.info._Z19reduce_shared_blockPKfPfi,"",@"SHT_CUDA_INFO"
	.sectionflags	@""
	.align	4


	//----- nvinfo : EIATTR_CUDA_API_VERSION
	.align		4
        /*0000*/ 	.byte	0x04, 0x37
        /*0002*/ 	.short	(.L_53 - .L_52)
.L_52:
        /*0004*/ 	.word	0x00000082


	//----- nvinfo : EIATTR_KPARAM_INFO
	.align		4
.L_53:
        /*0008*/ 	.byte	0x04, 0x17
        /*000a*/ 	.short	(.L_55 - .L_54)
.L_54:
        /*000c*/ 	.word	0x00000000
        /*0010*/ 	.short	0x0002
        /*0012*/ 	.short	0x0010
        /*0014*/ 	.byte	0x00, 0xf0, 0x11, 0x00


	//----- nvinfo : EIATTR_KPARAM_INFO
	.align		4
.L_55:
        /*0018*/ 	.byte	0x04, 0x17
        /*001a*/ 	.short	(.L_57 - .L_56)
.L_56:
        /*001c*/ 	.word	0x00000000
        /*0020*/ 	.short	0x0001
        /*0022*/ 	.short	0x0008
        /*0024*/ 	.byte	0x00, 0xf5, 0x21, 0x00


	//----- nvinfo : EIATTR_KPARAM_INFO
	.align		4
.L_57:
        /*0028*/ 	.byte	0x04, 0x17
        /*002a*/ 	.short	(.L_59 - .L_58)
.L_58:
        /*002c*/ 	.word	0x00000000
        /*0030*/ 	.short	0x0000
        /*0032*/ 	.short	0x0000
        /*0034*/ 	.byte	0x00, 0xf5, 0x21, 0x00


	//----- nvinfo : EIATTR_SPARSE_MMA_MASK
	.align		4
.L_59:
        /*0038*/ 	.byte	0x03, 0x50
        /*003a*/ 	.short	0x0000


	//----- nvinfo : EIATTR_MAXREG_COUNT
	.align		4
        /*003c*/ 	.byte	0x03, 0x1b
        /*003e*/ 	.short	0x00ff


	//----- nvinfo : EIATTR_NUM_BARRIERS
	.align		4
        /*0040*/ 	.byte	0x02, 0x4c
        /*0042*/ 	.byte	0x01
	.zero		1


	//----- nvinfo : EIATTR_MERCURY_ISA_VERSION
	.align		4
        /*0044*/ 	.byte	0x03, 0x5f
        /*0046*/ 	.short	0x0101


	//----- nvinfo : EIATTR_VRC_CTA_INIT_COUNT
	.align		4
        /*0048*/ 	.byte	0x02, 0x4a
	.zero		1
	.zero		1


	//----- nvinfo : EIATTR_EXIT_INSTR_OFFSETS
	.align		4
        /*004c*/ 	.byte	0x04, 0x1c
        /*004e*/ 	.short	(.L_61 - .L_60)


	//   ....[0]....
.L_60:
        /*0050*/ 	.word	0x00000200


	//   ....[1]....
        /*0054*/ 	.word	0x00000270


	//----- nvinfo : EIATTR_CBANK_PARAM_SIZE
	.align		4
.L_61:
        /*0058*/ 	.byte	0x03, 0x19
        /*005a*/ 	.short	0x0014


	//----- nvinfo : EIATTR_PARAM_CBANK
	.align		4
        /*005c*/ 	.byte	0x04, 0x0a
        /*005e*/ 	.short	(.L_63 - .L_62)
	.align		4
.L_62:
        /*0060*/ 	.word	index@(.nv.constant0._Z19reduce_shared_blockPKfPfi)
        /*0064*/ 	.short	0x0380
        /*0066*/ 	.short	0x0014


	//----- nvinfo : EIATTR_SW_WAR
	.align		4
.L_63:
        /*0068*/ 	.byte	0x04, 0x36
        /*006a*/ 	.short	(.L_65 - .L_64)
.L_64:
        /*006c*/ 	.word	0x00000008
.L_65:


//--------------------- .nv.info._Z20reduce_global_atomicPKfPfi --------------------------
	.section	.nv.info._Z20reduce_global_atomicPKfPfi,"",@"SHT_CUDA_INFO"
	.sectionflags	@""
	.align	4


	//----- nvinfo : EIATTR_CUDA_API_VERSION
	.align		4
        /*0000*/ 	.byte	0x04, 0x37
        /*0002*/ 	.short	(.L_67 - .L_66)
.L_66:
        /*0004*/ 	.word	0x00000082


	//----- nvinfo : EIATTR_KPARAM_INFO
	.align		4
.L_67:
        /*0008*/ 	.byte	0x04, 0x17
        /*000a*/ 	.short	(.L_69 - .L_68)
.L_68:
        /*000c*/ 	.word	0x00000000
        /*0010*/ 	.short	0x0002
        /*0012*/ 	.short	0x0010
        /*0014*/ 	.byte	0x00, 0xf0, 0x11, 0x00


	//----- nvinfo : EIATTR_KPARAM_INFO
	.align		4
.L_69:
        /*0018*/ 	.byte	0x04, 0x17
        /*001a*/ 	.short	(.L_71 - .L_70)
.L_70:
        /*001c*/ 	.word	0x00000000
        /*0020*/ 	.short	0x0001
        /*0022*/ 	.short	0x0008
        /*0024*/ 	.byte	0x00, 0xf5, 0x21, 0x00


	//----- nvinfo : EIATTR_KPARAM_INFO
	.align		4
.L_71:
        /*0028*/ 	.byte	0x04, 0x17
        /*002a*/ 	.short	(.L_73 - .L_72)
.L_72:
        /*002c*/ 	.word	0x00000000
        /*0030*/ 	.short	0x0000
        /*0032*/ 	.short	0x0000
        /*0034*/ 	.byte	0x00, 0xf5, 0x21, 0x00


	//----- nvinfo : EIATTR_SPARSE_MMA_MASK
	.align		4
.L_73:
        /*0038*/ 	.byte	0x03, 0x50
        /*003a*/ 	.short	0x0000


	//----- nvinfo : EIATTR_MAXREG_COUNT
	.align		4
        /*003c*/ 	.byte	0x03, 0x1b
        /*003e*/ 	.short	0x00ff


	//----- nvinfo : EIATTR_MERCURY_ISA_VERSION
	.align		4
        /*0040*/ 	.byte	0x03, 0x5f
        /*0042*/ 	.short	0x0101


	//----- nvinfo : EIATTR_VRC_CTA_INIT_COUNT
	.align		4
        /*0044*/ 	.byte	0x02, 0x4a
	.zero		1
	.zero		1


	//----- nvinfo : EIATTR_EXIT_INSTR_OFFSETS
	.align		4
        /*0048*/ 	.byte	0x04, 0x1c
        /*004a*/ 	.short	(.L_75 - .L_74)


	//   ....[0]....
.L_74:
        /*004c*/ 	.word	0x00000070


	//   ....[1]....
        /*0050*/ 	.word	0x000000e0


	//----- nvinfo : EIATTR_CBANK_PARAM_SIZE
	.align		4
.L_75:
        /*0054*/ 	.byte	0x03, 0x19
        /*0056*/ 	.short	0x0014


	//----- nvinfo : EIATTR_PARAM_CBANK
	.align		4
        /*0058*/ 	.byte	0x04, 0x0a
        /*005a*/ 	.short	(.L_77 - .L_76)
	.align		4
.L_76:
        /*005c*/ 	.word	index@(.nv.constant0._Z20reduce_global_atomicPKfPfi)
        /*0060*/ 	.short	0x0380
        /*0062*/ 	.short	0x0014


	//----- nvinfo : EIATTR_SW_WAR
	.align		4
.L_77:
        /*0064*/ 	.byte	0x04, 0x36
        /*0066*/ 	.short	(.L_79 - .L_78)
.L_78:
        /*0068*/ 	.word	0x00000008
.L_79:


//--------------------- .nv.callgraph             --------------------------
	.section	.nv.callgraph,"",@"SHT_CUDA_CALLGRAPH"
	.align	4
	.sectionentsize	8
	.align		4
        /*0000*/ 	.word	0x00000000
	.align		4
        /*0004*/ 	.word	0xffffffff
	.align		4
        /*0008*/ 	.word	0x00000000
	.align		4
        /*000c*/ 	.word	0xfffffffe
	.align		4
        /*0010*/ 	.word	0x00000000
	.align		4
        /*0014*/ 	.word	0xfffffffd
	.align		4
        /*0018*/ 	.word	0x00000000
	.align		4
        /*001c*/ 	.word	0xfffffffc


//--------------------- .text._Z18merge_pairs_sharedPKfPfi --------------------------
	.section	.text._Z18merge_pairs_sharedPKfPfi,"ax",@progbits
	.align	128
        .global         _Z18merge_pairs_sharedPKfPfi
        .type           _Z18merge_pairs_sharedPKfPfi,@function
        .size           _Z18merge_pairs_sharedPKfPfi,(.L_x_27 - _Z18merge_pairs_sharedPKfPfi)
        .other          _Z18merge_pairs_sharedPKfPfi,@"STO_CUDA_ENTRY STV_DEFAULT"
_Z18merge_pairs_sharedPKfPfi:
.text._Z18merge_pairs_sharedPKfPfi:
[----:B------:R-:W-:Y:S01]  /*0000*/  LDC R1, c[0x0][0x37c] ;  /* 0x0000df00ff017b82 */ /* 0x000fe20000000800 */
[----:B------:R-:W0:Y:S07]  /*0010*/  S2R R9, SR_TID.X ;  /* 0x0000000000097919 */ /* 0x000e2e0000002100 */
[----:B------:R-:W1:Y:S01]  /*0020*/  S2UR UR4, SR_CTAID.X ;  /* 0x00000000000479c3 */ /* 0x000e620000002500 */
[----:B------:R-:W2:Y:S01]  /*0030*/  LDCU.64 UR8, c[0x0][0x358] ;  /* 0x00006b00ff0877ac */ /* 0x000ea20008000a00 */
[----:B------:R-:W-:Y:S06]  /*0040*/  BSSY.RECONVERGENT B0, `(.L_x_0) ;  /* 0x000001d000007945 */ /* 0x000fec0003800200 */
[----:B------:R-:W3:Y:S01]  /*0050*/  LDC R11, c[0x0][0x390] ;  /* 0x0000e400ff0b7b82 */ /* 0x000ee20000000800 */
[----:B-1----:R-:W-:Y:S01]  /*0060*/  USHF.L.U32 UR4, UR4, 0x6, URZ ;  /* 0x0000000604047899 */ /* 0x002fe200080006ff */
[----:B0-----:R-:W-:-:S02]  /*0070*/  ISETP.GT.U32.AND P1, PT, R9, 0x1f, PT ;  /* 0x0000001f0900780c */ /* 0x001fc40003f24070 */
[----:B------:R-:W-:-:S03]  /*0080*/  ISETP.NE.AND P0, PT, R9, RZ, PT ;  /* 0x000000ff0900720c */ /* 0x000fc60003f05270 */
[----:B---3--:R-:W-:-:S08]  /*0090*/  ISETP.LE.AND P3, PT, R11, UR4, PT ;  /* 0x000000040b007c0c */ /* 0x008fd0000bf63270 */
[----:B--2---:R-:W-:Y:S05]  /*00a0*/  @P1 BRA `(.L_x_1) ;  /* 0x0000000000581947 */ /* 0x004fea0003800000 */
[----:B------:R-:W0:Y:S01]  /*00b0*/  LDCU UR5, c[0x0][0x390] ;  /* 0x00007200ff0577ac */ /* 0x000e220008000800 */
[----:B------:R-:W-:Y:S02]  /*00c0*/  VIADD R7, R9, UR4 ;  /* 0x0000000409077c36 */ /* 0x000fe40008000000 */
[----:B------:R-:W-:Y:S02]  /*00d0*/  IMAD.MOV.U32 R6, RZ, RZ, RZ ;  /* 0x000000ffff067224 */ /* 0x000fe400078e00ff */
[C---:B------:R-:W-:Y:S01]  /*00e0*/  VIADD R0, R7.reuse, 0x20 ;  /* 0x0000002007007836 */ /* 0x040fe20000000000 */
[----:B0-----:R-:W-:-:S04]  /*00f0*/  ISETP.GE.AND P1, PT, R7, UR5, PT ;  /* 0x0000000507007c0c */ /* 0x001fc8000bf26270 */
[----:B------:R-:W-:Y:S01]  /*0100*/  ISETP.GE.AND P2, PT, R0, UR5, PT ;  /* 0x0000000500007c0c */ /* 0x000fe2000bf46270 */
[----:B------:R-:W-:-:S08]  /*0110*/  IMAD.MOV.U32 R0, RZ, RZ, RZ ;  /* 0x000000ffff007224 */ /* 0x000fd000078e00ff */
[----:B------:R-:W0:Y:S08]  /*0120*/  @!P1 LDC.64 R2, c[0x0][0x380] ;  /* 0x0000e000ff029b82 */ /* 0x000e300000000a00 */
[----:B------:R-:W1:Y:S01]  /*0130*/  @!P2 LDC.64 R4, c[0x0][0x380] ;  /* 0x0000e000ff04ab82 */ /* 0x000e620000000a00 */
[----:B0-----:R-:W-:-:S05]  /*0140*/  @!P1 IMAD.WIDE.U32 R2, R7, 0x4, R2 ;  /* 0x0000000407029825 */ /* 0x001fca00078e0002 */
[----:B------:R-:W2:Y:S01]  /*0150*/  @!P1 LDG.E R0, desc[UR8][R2.64] ;  /* 0x0000000802009981 */ /* 0x000ea2000c1e1900 */
[----:B-1----:R-:W-:-:S05]  /*0160*/  @!P2 IMAD.WIDE.U32 R4, R7, 0x4, R4 ;  /* 0x000000040704a825 */ /* 0x002fca00078e0004 */
[----:B------:R-:W3:Y:S01]  /*0170*/  @!P2 LDG.E R6, desc[UR8][R4.64+0x80] ;  /* 0x000080080406a981 */ /* 0x000ee2000c1e1900 */
[----:B------:R-:W0:Y:S01]  /*0180*/  S2UR UR7, SR_CgaCtaId ;  /* 0x00000000000779c3 */ /* 0x000e220000008800 */
[----:B------:R-:W-:Y:S02]  /*0190*/  UMOV UR5, 0x400 ;  /* 0x0000040000057882 */ /* 0x000fe40000000000 */
[----:B------:R-:W-:Y:S02]  /*01a0*/  UIADD3 UR6, UPT, UPT, UR5, 0x80, URZ ;  /* 0x0000008005067890 */ /* 0x000fe4000fffe0ff */
[----:B0-----:R-:W-:Y:S02]  /*01b0*/  ULEA UR5, UR7, UR5, 0x18 ;  /* 0x0000000507057291 */ /* 0x001fe4000f8ec0ff */
[----:B------:R-:W-:-:S04]  /*01c0*/  ULEA UR6, UR7, UR6, 0x18 ;  /* 0x0000000607067291 */ /* 0x000fc8000f8ec0ff */
[C---:B------:R-:W-:Y:S02]  /*01d0*/  LEA R7, R9.reuse, UR5, 0x2 ;  /* 0x0000000509077c11 */ /* 0x040fe4000f8e10ff */
[----:B------:R-:W-:-:S03]  /*01e0*/  LEA R9, R9, UR6, 0x2 ;  /* 0x0000000609097c11 */ /* 0x000fc6000f8e10ff */
[----:B--2---:R0:W-:Y:S04]  /*01f0*/  STS [R7], R0 ;  /* 0x0000000007007388 */ /* 0x0041e80000000800 */
[----:B---3--:R0:W-:Y:S02]  /*0200*/  STS [R9], R6 ;  /* 0x0000000609007388 */ /* 0x0081e40000000800 */
.L_x_1:
[----:B------:R-:W-:Y:S05]  /*0210*/  BSYNC.RECONVERGENT B0 ;  /* 0x0000000000007941 */ /* 0x000fea0003800200 */
.L_x_0:
[----:B------:R-:W-:Y:S01]  /*0220*/  BAR.SYNC.DEFER_BLOCKING 0x0 ;  /* 0x0000000000007b1d */ /* 0x000fe20000010000 */
[----:B0-----:R-:W-:Y:S02]  /*0230*/  HFMA2 R9, -RZ, RZ, 0, 0 ;  /* 0x00000000ff097431 */ /* 0x001fe400000001ff */
[----:B------:R-:W-:-:S03]  /*0240*/  IMAD.MOV.U32 R0, RZ, RZ, RZ ;  /* 0x000000ffff007224 */ /* 0x000fc600078e00ff */
[----:B------:R-:W-:Y:S05]  /*0250*/  @P3 BRA `(.L_x_2) ;  /* 0x0000000000183947 */ /* 0x000fea0003800000 */
[----:B------:R-:W-:Y:S02]  /*0260*/  UIADD3 UR5, UPT, UPT, UR4, 0x20, URZ ;  /* 0x0000002004057890 */ /* 0x000fe4000fffe0ff */
[----:B------:R-:W-:-:S04]  /*0270*/  IMAD R0, RZ, RZ, -UR4 ;  /* 0x80000004ff007e24 */ /* 0x000fc8000f8e02ff */
[----:B------:R-:W-:Y:S02]  /*0280*/  ISETP.LE.U32.AND P1, PT, R11, UR5, PT ;  /* 0x000000050b007c0c */ /* 0x000fe4000bf23070 */
[----:B------:R-:W-:-:S11]  /*0290*/  VIADDMNMX R0, R0, R11, 0x20, PT ;  /* 0x0000002000007446 */ /* 0x000fd6000380010b */
[----:B------:R-:W-:-:S05]  /*02a0*/  @!P1 IMAD R2, RZ, RZ, -UR5 ;  /* 0x80000005ff029e24 */ /* 0x000fca000f8e02ff */
[----:B------:R-:W-:-:S07]  /*02b0*/  @!P1 VIADDMNMX.U32 R9, R2, R11, 0x20, PT ;  /* 0x0000002002099446 */ /* 0x000fce000380000b */
.L_x_2:
[----:B------:R-:W-:Y:S05]  /*02c0*/  @P0 EXIT ;  /* 0x000000000000094d */ /* 0x000fea0003800000 */
[----:B------:R-:W-:-:S05]  /*02d0*/  IMAD.IADD R4, R9, 0x1, R0 ;  /* 0x0000000109047824 */ /* 0x000fca00078e0200 */
[----:B------:R-:W-:-:S13]  /*02e0*/  ISETP.GE.AND P0, PT, R4, 0x1, PT ;  /* 0x000000010400780c */ /* 0x000fda0003f06270 */
[----:B------:R-:W-:Y:S05]  /*02f0*/  @!P0 EXIT ;  /* 0x000000000000894d */ /* 0x000fea0003800000 */
[C---:B------:R-:W-:Y:S01]  /*0300*/  ISETP.GE.U32.AND P0, PT, R4.reuse, 0x4, PT ;  /* 0x000000040400780c */ /* 0x040fe20003f06070 */
[----:B------:R-:W-:Y:S01]  /*0310*/  IMAD.MOV.U32 R11, RZ, RZ, RZ ;  /* 0x000000ffff0b7224 */ /* 0x000fe200078e00ff */
[----:B------:R-:W-:Y:S01]  /*0320*/  LOP3.LUT R10, R4, 0x3, RZ, 0xc0, !PT ;  /* 0x00000003040a7812 */ /* 0x000fe200078ec0ff */
[----:B------:R-:W-:Y:S01]  /*0330*/  IMAD.MOV.U32 R13, RZ, RZ, RZ ;  /* 0x000000ffff0d7224 */ /* 0x000fe200078e00ff */
[----:B------:R-:W-:-:S09]  /*0340*/  MOV R8, RZ ;  /* 0x000000ff00087202 */ /* 0x000fd20000000f00 */
[----:B------:R-:W-:Y:S05]  /*0350*/  @!P0 BRA `(.L_x_3) ;  /* 0x0000000800548947 */ /* 0x000fea0003800000 */
[----:B------:R-:W0:Y:S01]  /*0360*/  LDC R12, c[0x0][0x390] ;  /* 0x0000e400ff0c7b82 */ /* 0x000e220000000800 */
[----:B------:R-:W-:Y:S01]  /*0370*/  UIADD3 UR5, UPT, UPT, UR4, 0x1, URZ ;  /* 0x0000000104057890 */ /* 0x000fe2000fffe0ff */
[----:B------:R-:W-:Y:S01]  /*0380*/  LOP3.LUT R11, R4, 0x7ffffffc, RZ, 0xc0, !PT ;  /* 0x7ffffffc040b7812 */ /* 0x000fe200078ec0ff */
[----:B------:R-:W-:Y:S02]  /*0390*/  IMAD.MOV.U32 R8, RZ, RZ, RZ ;  /* 0x000000ffff087224 */ /* 0x000fe400078e00ff */
[----:B------:R-:W-:Y:S02]  /*03a0*/  IMAD.MOV.U32 R13, RZ, RZ, RZ ;  /* 0x000000ffff0d7224 */ /* 0x000fe400078e00ff */
[----:B------:R-:W-:Y:S01]  /*03b0*/  IMAD.MOV R16, RZ, RZ, -R11 ;  /* 0x000000ffff107224 */ /* 0x000fe200078e0a0b */
[----:B------:R-:W1:Y:S01]  /*03c0*/  LDC.64 R2, c[0x0][0x388] ;  /* 0x0000e200ff027b82 */ /* 0x000e620000000a00 */
[----:B------:R-:W-:-:S07]  /*03d0*/  MOV R15, UR5 ;  /* 0x00000005000f7c02 */ /* 0x000fce0008000f00 */
.L_x_10:
[----:B------:R-:W-:Y:S01]  /*03e0*/  ISETP.GE.AND P1, PT, R8, R9, PT ;  /* 0x000000090800720c */ /* 0x000fe20003f26270 */
[----:B------:R-:W-:-:S05]  /*03f0*/  VIADD R16, R16, 0x4 ;  /* 0x0000000410107836 */ /* 0x000fca0000000000 */
[----:B------:R-:W-:-:S07]  /*0400*/  ISETP.NE.AND P0, PT, R16, RZ, PT ;  /* 0x000000ff1000720c */ /* 0x000fce0003f05270 */
[----:B--2---:R-:W-:Y:S06]  /*0410*/  @!P1 BRA `(.L_x_4) ;  /* 0x00000000001c9947 */ /* 0x004fec0003800000 */
[----:B------:R-:W2:Y:S01]  /*0420*/  S2R R14, SR_CgaCtaId ;  /* 0x00000000000e7919 */ /* 0x000ea20000008800 */
[----:B------:R-:W-:Y:S01]  /*0430*/  MOV R17, 0x400 ;  /* 0x0000040000117802 */ /* 0x000fe20000000f00 */
[----:B------:R-:W-:-:S03]  /*0440*/  VIADD R5, R13, 0x1 ;  /* 0x000000010d057836 */ /* 0x000fc60000000000 */
[----:B--2---:R-:W-:-:S05]  /*0450*/  LEA R4, R14, R17, 0x18 ;  /* 0x000000110e047211 */ /* 0x004fca00078ec0ff */
[----:B------:R-:W-:-:S06]  /*0460*/  IMAD R19, R13, 0x4, R4 ;  /* 0x000000040d137824 */ /* 0x000fcc00078e0204 */
[----:B------:R-:W2:Y:S01]  /*0470*/  LDS R19, [R19] ;  /* 0x0000000013137984 */ /* 0x000ea20000000800 */
[----:B------:R-:W-:Y:S05]  /*0480*/  BRA `(.L_x_5) ;  /* 0x00000000006c7947 */ /* 0x000fea0003800000 */
.L_x_4:
[----:B------:R-:W-:-:S13]  /*0490*/  ISETP.GE.AND P1, PT, R13, R0, PT ;  /* 0x000000000d00720c */ /* 0x000fda0003f26270 */
[----:B------:R-:W-:Y:S05]  /*04a0*/  @!P1 BRA `(.L_x_6) ;  /* 0x0000000000249947 */ /* 0x000fea0003800000 */
[----:B------:R-:W2:Y:S01]  /*04b0*/  S2R R14, SR_CgaCtaId ;  /* 0x00000000000e7919 */ /* 0x000ea20000008800 */
[----:B------:R-:W-:-:S05]  /*04c0*/  MOV R17, 0x400 ;  /* 0x0000040000117802 */ /* 0x000fca0000000f00 */
[----:B------:R-:W-:-:S05]  /*04d0*/  VIADD R5, R17, 0x80 ;  /* 0x0000008011057836 */ /* 0x000fca0000000000 */
[----:B--2---:R-:W-:-:S04]  /*04e0*/  LEA R5, R14, R5, 0x18 ;  /* 0x000000050e057211 */ /* 0x004fc800078ec0ff */
[C---:B------:R-:W-:Y:S01]  /*04f0*/  LEA R19, R8.reuse, R5, 0x2 ;  /* 0x0000000508137211 */ /* 0x040fe200078e10ff */
[----:B------:R-:W-:Y:S02]  /*0500*/  VIADD R8, R8, 0x1 ;  /* 0x0000000108087836 */ /* 0x000fe40000000000 */
[----:B------:R-:W-:-:S03]  /*0510*/  IMAD.MOV.U32 R5, RZ, RZ, R13 ;  /* 0x000000ffff057224 */ /* 0x000fc600078e000d */
[----:B------:R-:W3:Y:S01]  /*0520*/  LDS R19, [R19] ;  /* 0x0000000013137984 */ /* 0x000ee20000000800 */
[----:B------:R-:W-:Y:S05]  /*0530*/  BRA `(.L_x_5) ;  /* 0x0000000000407947 */ /* 0x000fea0003800000 */
.L_x_6:
[----:B------:R-:W2:Y:S01]  /*0540*/  S2R R14, SR_CgaCtaId ;  /* 0x00000000000e7919 */ /* 0x000ea20000008800 */
[----:B------:R-:W-:-:S05]  /*0550*/  MOV R17, 0x400 ;  /* 0x0000040000117802 */ /* 0x000fca0000000f00 */
[----:B------:R-:W-:Y:S01]  /*0560*/  VIADD R5, R17, 0x80 ;  /* 0x0000008011057836 */ /* 0x000fe20000000000 */
[----:B--2---:R-:W-:-:S04]  /*0570*/  LEA R4, R14, R17, 0x18 ;  /* 0x000000110e047211 */ /* 0x004fc800078ec0ff */
[----:B------:R-:W-:Y:S01]  /*0580*/  LEA R5, R14, R5, 0x18 ;  /* 0x000000050e057211 */ /* 0x000fe200078ec0ff */
[----:B------:R-:W-:-:S03]  /*0590*/  IMAD R6, R13, 0x4, R4 ;  /* 0x000000040d067824 */ /* 0x000fc600078e0204 */
[C---:B------:R-:W-:Y:S01]  /*05a0*/  LEA R7, R8.reuse, R5, 0x2 ;  /* 0x0000000508077211 */ /* 0x040fe200078e10ff */
[----:B------:R-:W-:Y:S02]  /*05b0*/  VIADD R4, R8, 0x1 ;  /* 0x0000000108047836 */ /* 0x000fe40000000000 */
[----:B------:R-:W-:Y:S01]  /*05c0*/  VIADD R5, R13, 0x1 ;  /* 0x000000010d057836 */ /* 0x000fe20000000000 */
[----:B------:R-:W-:Y:S04]  /*05d0*/  LDS R6, [R6] ;  /* 0x0000000006067984 */ /* 0x000fe80000000800 */
[----:B------:R-:W2:Y:S02]  /*05e0*/  LDS R7, [R7] ;  /* 0x0000000007077984 */ /* 0x000ea40000000800 */
[----:B--2---:R-:W-:-:S04]  /*05f0*/  FSETP.GTU.AND P1, PT, R6, R7, PT ;  /* 0x000000070600720b */ /* 0x004fc80003f2c000 */
[----:B------:R-:W-:-:S09]  /*0600*/  FSEL R19, R6, R7, !P1 ;  /* 0x0000000706137208 */ /* 0x000fd20004800000 */
[----:B------:R-:W-:Y:S02]  /*0610*/  @!P1 IMAD.MOV R4, RZ, RZ, R8 ;  /* 0x000000ffff049224 */ /* 0x000fe400078e0208 */
[----:B------:R-:W-:-:S03]  /*0620*/  @P1 IMAD.MOV R5, RZ, RZ, R13 ;  /* 0x000000ffff051224 */ /* 0x000fc600078e020d */
[----:B------:R-:W-:-:S07]  /*0630*/  MOV R8, R4 ;  /* 0x0000000400087202 */ /* 0x000fce0000000f00 */
.L_x_5:
[----:B------:R-:W-:-:S13]  /*0640*/  ISETP.GE.AND P1, PT, R8, R9, PT ;  /* 0x000000090800720c */ /* 0x000fda0003f26270 */
[----:B------:R-:W-:Y:S01]  /*0650*/  @P1 LEA R4, R14, R17, 0x18 ;  /* 0x000000110e041211 */ /* 0x000fe200078ec0ff */
[----:B------:R-:W-:-:S04]  /*0660*/  @P1 VIADD R7, R5, 0x1 ;  /* 0x0000000105071836 */ /* 0x000fc80000000000 */
[----:B------:R-:W-:-:S06]  /*0670*/  @P1 IMAD R21, R5, 0x4, R4 ;  /* 0x0000000405151824 */ /* 0x000fcc00078e0204 */
[----:B------:R-:W4:Y:S01]  /*0680*/  @P1 LDS R21, [R21] ;  /* 0x0000000015151984 */ /* 0x000f220000000800 */
[----:B------:R-:W-:Y:S05]  /*0690*/  @P1 BRA `(.L_x_7) ;  /* 0x00000000005c1947 */ /* 0x000fea0003800000 */
[----:B------:R-:W-:-:S13]  /*06a0*/  ISETP.GE.AND P1, PT, R5, R0, PT ;  /* 0x000000000500720c */ /* 0x000fda0003f26270 */
[----:B------:R-:W-:Y:S01]  /*06b0*/  @P1 VIADD R7, R17, 0x80 ;  /* 0x0000008011071836 */ /* 0x000fe20000000000 */
[----:B------:R-:W-:-:S04]  /*06c0*/  @P1 IADD3 R4, PT, PT, R8, 0x1, RZ ;  /* 0x0000000108041810 */ /* 0x000fc80007ffe0ff */
[----:B------:R-:W-:-:S05]  /*06d0*/  @P1 LEA R7, R14, R7, 0x18 ;  /* 0x000000070e071211 */ /* 0x000fca00078ec0ff */
[----:B----4-:R-:W-:Y:S02]  /*06e0*/  @P1 IMAD R21, R8, 0x4, R7 ;  /* 0x0000000408151824 */ /* 0x010fe400078e0207 */
[----:B------:R-:W-:Y:S02]  /*06f0*/  @P1 IMAD.MOV.U32 R7, RZ, RZ, R5 ;  /* 0x000000ffff071224 */ /* 0x000fe400078e0005 */
[----:B------:R-:W-:Y:S02]  /*0700*/  @P1 IMAD.MOV.U32 R8, RZ, RZ, R4 ;  /* 0x000000ffff081224 */ /* 0x000fe400078e0004 */
[----:B------:R-:W4:Y:S01]  /*0710*/  @P1 LDS R21, [R21] ;  /* 0x0000000015151984 */ /* 0x000f220000000800 */
[----:B------:R-:W-:Y:S05]  /*0720*/  @P1 BRA `(.L_x_7) ;  /* 0x0000000000381947 */ /* 0x000fea0003800000 */
[----:B------:R-:W-:Y:S01]  /*0730*/  VIADD R7, R17, 0x80 ;  /* 0x0000008011077836 */ /* 0x000fe20000000000 */
[----:B------:R-:W-:-:S04]  /*0740*/  LEA R4, R14, R17, 0x18 ;  /* 0x000000110e047211 */ /* 0x000fc800078ec0ff */
[----:B------:R-:W-:Y:S01]  /*0750*/  LEA R7, R14, R7, 0x18 ;  /* 0x000000070e077211 */ /* 0x000fe200078ec0ff */
[C---:B------:R-:W-:Y:S02]  /*0760*/  IMAD R6, R5.reuse, 0x4, R4 ;  /* 0x0000000405067824 */ /* 0x040fe400078e0204 */
[C---:B------:R-:W-:Y:S01]  /*0770*/  VIADD R4, R8.reuse, 0x1 ;  /* 0x0000000108047836 */ /* 0x040fe20000000000 */
[----:B------:R-:W-:Y:S01]  /*0780*/  LEA R13, R8, R7, 0x2 ;  /* 0x00000007080d7211 */ /* 0x000fe200078e10ff */
[----:B------:R-:W-:Y:S02]  /*0790*/  VIADD R7, R5, 0x1 ;  /* 0x0000000105077836 */ /* 0x000fe40000000000 */
[----:B------:R-:W-:Y:S04]  /*07a0*/  LDS R6, [R6] ;  /* 0x0000000006067984 */ /* 0x000fe80000000800 */
[----:B------:R-:W5:Y:S02]  /*07b0*/  LDS R13, [R13] ;  /* 0x000000000d0d7984 */ /* 0x000f640000000800 */
[----:B-----5:R-:W-:-:S04]  /*07c0*/  FSETP.GTU.AND P1, PT, R6, R13, PT ;  /* 0x0000000d0600720b */ /* 0x020fc80003f2c000 */
[----:B----4-:R-:W-:-:S09]  /*07d0*/  FSEL R21, R6, R13, !P1 ;  /* 0x0000000d06157208 */ /* 0x010fd20004800000 */
[----:B------:R-:W-:Y:S02]  /*07e0*/  @!P1 IMAD.MOV R4, RZ, RZ, R8 ;  /* 0x000000ffff049224 */ /* 0x000fe400078e0208 */
[----:B------:R-:W-:-:S03]  /*07f0*/  @P1 IMAD.MOV R7, RZ, RZ, R5 ;  /* 0x000000ffff071224 */ /* 0x000fc600078e0205 */
[----:B------:R-:W-:-:S07]  /*0800*/  MOV R8, R4 ;  /* 0x0000000400087202 */ /* 0x000fce0000000f00 */
.L_x_7:
[----:B------:R-:W-:Y:S01]  /*0810*/  ISETP.GE.AND P2, PT, R8, R9, PT ;  /* 0x000000090800720c */ /* 0x000fe20003f46270 */
[----:B------:R-:W-:-:S05]  /*0820*/  VIADD R5, R15, 0xffffffff ;  /* 0xffffffff0f057836 */ /* 0x000fca0000000000 */
[----:B0-----:R-:W-:-:S07]  /*0830*/  ISETP.GE.AND P1, PT, R5, R12, PT ;  /* 0x0000000c0500720c */ /* 0x001fce0003f26270 */
[----:B------:R-:W-:Y:S01]  /*0840*/  @P2 LEA R4, R14, R17, 0x18 ;  /* 0x000000110e042211 */ /* 0x000fe200078ec0ff */
[----:B------:R-:W-:-:S04]  /*0850*/  @P2 VIADD R23, R7, 0x1 ;  /* 0x0000000107172836 */ /* 0x000fc80000000000 */
[----:B------:R-:W-:-:S06]  /*0860*/  @P2 IMAD R25, R7, 0x4, R4 ;  /* 0x0000000407192824 */ /* 0x000fcc00078e0204 */
[----:B------:R-:W0:Y:S01]  /*0870*/  @P2 LDS R25, [R25] ;  /* 0x0000000019192984 */ /* 0x000e220000000800 */
[----:B------:R-:W-:Y:S05]  /*0880*/  @P2 BRA `(.L_x_8) ;  /* 0x00000000005c2947 */ /* 0x000fea0003800000 */
[----:B------:R-:W-:-:S13]  /*0890*/  ISETP.GE.AND P2, PT, R7, R0, PT ;  /* 0x000000000700720c */ /* 0x000fda0003f46270 */
[----:B------:R-:W-:Y:S02]  /*08a0*/  @P2 VIADD R13, R17, 0x80 ;  /* 0x00000080110d2836 */ /* 0x000fe40000000000 */
[----:B------:R-:W-:Y:S02]  /*08b0*/  @P2 VIADD R4, R8, 0x1 ;  /* 0x0000000108042836 */ /* 0x000fe40000000000 */
[----:B------:R-:W-:Y:S01]  /*08c0*/  @P2 IMAD.MOV.U32 R23, RZ, RZ, R7 ;  /* 0x000000ffff172224 */ /* 0x000fe200078e0007 */
[----:B------:R-:W-:-:S04]  /*08d0*/  @P2 LEA R13, R14, R13, 0x18 ;  /* 0x0000000d0e0d2211 */ /* 0x000fc800078ec0ff */
[----:B------:R-:W-:Y:S01]  /*08e0*/  @P2 LEA R13, R8, R13, 0x2 ;  /* 0x0000000d080d2211 */ /* 0x000fe200078e10ff */
[----:B------:R-:W-:-:S04]  /*08f0*/  @P2 IMAD.MOV.U32 R8, RZ, RZ, R4 ;  /* 0x000000ffff082224 */ /* 0x000fc800078e0004 */
[----:B0-----:R0:W0:Y:S01]  /*0900*/  @P2 LDS R25, [R13] ;  /* 0x000000000d192984 */ /* 0x0010220000000800 */
[----:B------:R-:W-:Y:S05]  /*0910*/  @P2 BRA `(.L_x_8) ;  /* 0x0000000000382947 */ /* 0x000fea0003800000 */
[----:B0-----:R-:W-:Y:S01]  /*0920*/  VIADD R13, R17, 0x80 ;  /* 0x00000080110d7836 */ /* 0x001fe20000000000 */
[----:B------:R-:W-:Y:S01]  /*0930*/  LEA R4, R14, R17, 0x18 ;  /* 0x000000110e047211 */ /* 0x000fe200078ec0ff */
[----:B------:R-:W-:-:S03]  /*0940*/  VIADD R23, R7, 0x1 ;  /* 0x0000000107177836 */ /* 0x000fc60000000000 */
[----:B------:R-:W-:Y:S02]  /*0950*/  LEA R13, R14, R13, 0x18 ;  /* 0x0000000d0e0d7211 */ /* 0x000fe400078ec0ff */
[----:B------:R-:W-:Y:S01]  /*0960*/  LEA R6, R7, R4, 0x2 ;  /* 0x0000000407067211 */ /* 0x000fe200078e10ff */
[C---:B------:R-:W-:Y:S02]  /*0970*/  VIADD R4, R8.reuse, 0x1 ;  /* 0x0000000108047836 */ /* 0x040fe40000000000 */
[----:B------:R-:W-:-:S03]  /*0980*/  IMAD R13, R8, 0x4, R13 ;  /* 0x00000004080d7824 */ /* 0x000fc600078e020d */
[----:B------:R-:W-:Y:S04]  /*0990*/  LDS R6, [R6] ;  /* 0x0000000006067984 */ /* 0x000fe80000000800 */
[----:B------:R-:W0:Y:S02]  /*09a0*/  LDS R13, [R13] ;  /* 0x000000000d0d7984 */ /* 0x000e240000000800 */
[----:B0-----:R-:W-:-:S04]  /*09b0*/  FSETP.GTU.AND P2, PT, R6, R13, PT ;  /* 0x0000000d0600720b */ /* 0x001fc80003f4c000 */
[----:B------:R-:W-:-:S09]  /*09c0*/  FSEL R25, R6, R13, !P2 ;  /* 0x0000000d06197208 */ /* 0x000fd20005000000 */
[----:B------:R-:W-:Y:S01]  /*09d0*/  @!P2 IMAD.MOV R4, RZ, RZ, R8 ;  /* 0x000000ffff04a224 */ /* 0x000fe200078e0208 */
[----:B------:R-:W-:-:S03]  /*09e0*/  @P2 IADD3 R23, PT, PT, R7, RZ, RZ ;  /* 0x000000ff07172210 */ /* 0x000fc60007ffe0ff */
[----:B------:R-:W-:-:S07]  /*09f0*/  IMAD.MOV.U32 R8, RZ, RZ, R4 ;  /* 0x000000ffff087224 */ /* 0x000fce00078e0004 */
.L_x_8:
[----:B------:R-:W-:Y:S01]  /*0a00*/  ISETP.GE.AND P4, PT, R8, R9, PT ;  /* 0x000000090800720c */ /* 0x000fe20003f86270 */
[----:B------:R-:W5:Y:S01]  /*0a10*/  @!P1 LDC.64 R6, c[0x0][0x388] ;  /* 0x0000e200ff069b82 */ /* 0x000f620000000a00 */
[C---:B0-----:R-:W-:Y:S01]  /*0a20*/  VIADD R13, R15.reuse, 0x1 ;  /* 0x000000010f0d7836 */ /* 0x041fe20000000000 */
[----:B------:R-:W-:-:S04]  /*0a30*/  ISETP.GE.AND P2, PT, R15, R12, PT ;  /* 0x0000000c0f00720c */ /* 0x000fc80003f46270 */
[----:B------:R-:W-:-:S06]  /*0a40*/  ISETP.GE.AND P3, PT, R13, R12, PT ;  /* 0x0000000c0d00720c */ /* 0x000fcc0003f66270 */
[----:B------:R-:W-:Y:S01]  /*0a50*/  @P4 LEA R18, R14, R17, 0x18 ;  /* 0x000000110e124211 */ /* 0x000fe200078ec0ff */
[----:B------:R-:W-:-:S04]  /*0a60*/  @P4 VIADD R13, R23, 0x1 ;  /* 0x00000001170d4836 */ /* 0x000fc80000000000 */
[----:B------:R-:W-:-:S05]  /*0a70*/  @P4 IMAD R18, R23, 0x4, R18 ;  /* 0x0000000417124824 */ /* 0x000fca00078e0212 */
[----:B------:R0:W0:Y:S01]  /*0a80*/  @P4 LDS R27, [R18] ;  /* 0x00000000121b4984 */ /* 0x0000220000000800 */
[----:B-----5:R-:W-:-:S04]  /*0a90*/  @!P1 IMAD.WIDE.U32 R6, R5, 0x4, R6 ;  /* 0x0000000405069825 */ /* 0x020fc800078e0006 */
[----:B-1----:R-:W-:Y:S01]  /*0aa0*/  IMAD.WIDE.U32 R4, R5, 0x4, R2 ;  /* 0x0000000405047825 */ /* 0x002fe200078e0002 */
[----:B--23--:R1:W-:Y:S04]  /*0ab0*/  @!P1 STG.E desc[UR8][R6.64], R19 ;  /* 0x0000001306009986 */ /* 0x00c3e8000c101908 */
[----:B----4-:R1:W-:Y:S04]  /*0ac0*/  @!P2 STG.E desc[UR8][R4.64+0x4], R21 ;  /* 0x000004150400a986 */ /* 0x0103e8000c101908 */
[----:B------:R1:W-:Y:S01]  /*0ad0*/  @!P3 STG.E desc[UR8][R4.64+0x8], R25 ;  /* 0x000008190400b986 */ /* 0x0003e2000c101908 */
[----:B0-----:R-:W-:Y:S05]  /*0ae0*/  @P4 BRA `(.L_x_9) ;  /* 0x00000000005c4947 */ /* 0x001fea0003800000 */
[----:B------:R-:W-:-:S13]  /*0af0*/  ISETP.GE.AND P1, PT, R23, R0, PT ;  /* 0x000000001700720c */ /* 0x000fda0003f26270 */
[----:B-1----:R-:W-:Y:S01]  /*0b00*/  @P1 IADD3 R7, PT, PT, R17, 0x80, RZ ;  /* 0x0000008011071810 */ /* 0x002fe20007ffe0ff */
[----:B------:R-:W-:Y:S02]  /*0b10*/  @P1 VIADD R6, R8, 0x1 ;  /* 0x0000000108061836 */ /* 0x000fe40000000000 */
[----:B------:R-:W-:Y:S01]  /*0b20*/  @P1 IMAD.MOV.U32 R13, RZ, RZ, R23 ;  /* 0x000000ffff0d1224 */ /* 0x000fe200078e0017 */
[----:B------:R-:W-:-:S05]  /*0b30*/  @P1 LEA R7, R14, R7, 0x18 ;  /* 0x000000070e071211 */ /* 0x000fca00078ec0ff */
[----:B------:R-:W-:Y:S02]  /*0b40*/  @P1 IMAD R7, R8, 0x4, R7 ;  /* 0x0000000408071824 */ /* 0x000fe400078e0207 */
[----:B------:R-:W-:-:S03]  /*0b50*/  @P1 IMAD.MOV.U32 R8, RZ, RZ, R6 ;  /* 0x000000ffff081224 */ /* 0x000fc600078e0006 */
[----:B------:R0:W2:Y:S01]  /*0b60*/  @P1 LDS R27, [R7] ;  /* 0x00000000071b1984 */ /* 0x0000a20000000800 */
[----:B------:R-:W-:Y:S05]  /*0b70*/  @P1 BRA `(.L_x_9) ;  /* 0x0000000000381947 */ /* 0x000fea0003800000 */
[----:B0-----:R-:W-:Y:S02]  /*0b80*/  IADD3 R7, PT, PT, R17, 0x80, RZ ;  /* 0x0000008011077810 */ /* 0x001fe40007ffe0ff */
[C---:B------:R-:W-:Y:S02]  /*0b90*/  LEA R6, R14.reuse, R17, 0x18 ;  /* 0x000000110e067211 */ /* 0x040fe400078ec0ff */
[----:B------:R-:W-:-:S03]  /*0ba0*/  LEA R13, R14, R7, 0x18 ;  /* 0x000000070e0d7211 */ /* 0x000fc600078ec0ff */
[C---:B------:R-:W-:Y:S02]  /*0bb0*/  IMAD R7, R23.reuse, 0x4, R6 ;  /* 0x0000000417077824 */ /* 0x040fe400078e0206 */
[C---:B------:R-:W-:Y:S02]  /*0bc0*/  IMAD R14, R8.reuse, 0x4, R13 ;  /* 0x00000004080e7824 */ /* 0x040fe400078e020d */
[----:B------:R-:W-:Y:S02]  /*0bd0*/  VIADD R6, R8, 0x1 ;  /* 0x0000000108067836 */ /* 0x000fe40000000000 */
[----:B------:R-:W-:Y:S01]  /*0be0*/  LDS R7, [R7] ;  /* 0x0000000007077984 */ /* 0x000fe20000000800 */
[----:B------:R-:W-:-:S03]  /*0bf0*/  VIADD R13, R23, 0x1 ;  /* 0x00000001170d7836 */ /* 0x000fc60000000000 */
[----:B------:R-:W0:Y:S02]  /*0c00*/  LDS R14, [R14] ;  /* 0x000000000e0e7984 */ /* 0x000e240000000800 */
[----:B0-----:R-:W-:-:S04]  /*0c10*/  FSETP.GTU.AND P1, PT, R7, R14, PT ;  /* 0x0000000e0700720b */ /* 0x001fc80003f2c000 */
[----:B--2---:R-:W-:-:S09]  /*0c20*/  FSEL R27, R7, R14, !P1 ;  /* 0x0000000e071b7208 */ /* 0x004fd20004800000 */
[----:B------:R-:W-:Y:S01]  /*0c30*/  @!P1 IADD3 R6, PT, PT, R8, RZ, RZ ;  /* 0x000000ff08069210 */ /* 0x000fe20007ffe0ff */
[----:B------:R-:W-:-:S04]  /*0c40*/  @P1 IMAD.MOV R13, RZ, RZ, R23 ;  /* 0x000000ffff0d1224 */ /* 0x000fc800078e0217 */
[----:B------:R-:W-:-:S07]  /*0c50*/  IMAD.MOV.U32 R8, RZ, RZ, R6 ;  /* 0x000000ffff087224 */ /* 0x000fce00078e0006 */
.L_x_9:
[C---:B01----:R-:W-:Y:S02]  /*0c60*/  VIADD R7, R15.reuse, 0x2 ;  /* 0x000000020f077836 */ /* 0x043fe40000000000 */
[----:B------:R-:W-:-:S03]  /*0c70*/  VIADD R15, R15, 0x4 ;  /* 0x000000040f0f7836 */ /* 0x000fc60000000000 */
[----:B------:R-:W-:-:S13]  /*0c80*/  ISETP.GE.AND P1, PT, R7, R12, PT ;  /* 0x0000000c0700720c */ /* 0x000fda0003f26270 */
[----:B--2---:R2:W-:Y:S01]  /*0c90*/  @!P1 STG.E desc[UR8][R4.64+0xc], R27 ;  /* 0x00000c1b04009986 */ /* 0x0045e2000c101908 */
[----:B------:R-:W-:Y:S05]  /*0ca0*/  @P0 BRA `(.L_x_10) ;  /* 0xfffffff400cc0947 */ /* 0x000fea000383ffff */
.L_x_3:
[----:B------:R-:W-:-:S13]  /*0cb0*/  ISETP.NE.AND P0, PT, R10, RZ, PT ;  /* 0x000000ff0a00720c */ /* 0x000fda0003f05270 */
[----:B------:R-:W-:Y:S05]  /*0cc0*/  @!P0 EXIT ;  /* 0x000000000000894d */ /* 0x000fea0003800000 */
[----:B------:R-:W0:Y:S01]  /*0cd0*/  LDC.64 R2, c[0x0][0x388] ;  /* 0x0000e200ff027b82 */ /* 0x000e220000000a00 */
[----:B------:R-:W-:Y:S01]  /*0ce0*/  IADD3 R11, PT, PT, R11, UR4, RZ ;  /* 0x000000040b0b7c10 */ /* 0x000fe2000fffe0ff */
[----:B------:R-:W-:Y:S01]  /*0cf0*/  IMAD.MOV R10, RZ, RZ, -R10 ;  /* 0x000000ffff0a7224 */ /* 0x000fe200078e0a0a */
[----:B------:R-:W1:Y:S03]  /*0d00*/  LDCU UR5, c[0x0][0x390] ;  /* 0x00007200ff0577ac */ /* 0x000e660008000800 */
[----:B01----:R-:W-:-:S07]  /*0d10*/  IMAD.WIDE.U32 R2, R11, 0x4, R2 ;  /* 0x000000040b027825 */ /* 0x003fce00078e0002 */
.L_x_14:
[----:B------:R-:W-:Y:S01]  /*0d20*/  ISETP.GE.AND P1, PT, R8, R9, PT ;  /* 0x000000090800720c */ /* 0x000fe20003f26270 */
[----:B------:R-:W-:-:S05]  /*0d30*/  VIADD R10, R10, 0x1 ;  /* 0x000000010a0a7836 */ /* 0x000fca0000000000 */
[----:B------:R-:W-:-:S07]  /*0d40*/  ISETP.NE.AND P0, PT, R10, RZ, PT ;  /* 0x000000ff0a00720c */ /* 0x000fce0003f05270 */
[----:B0-----:R-:W-:Y:S06]  /*0d50*/  @!P1 BRA `(.L_x_11) ;  /* 0x00000000001c9947 */ /* 0x001fec0003800000 */
[----:B--2---:R-:W0:Y:S01]  /*0d60*/  S2R R5, SR_CgaCtaId ;  /* 0x0000000000057919 */ /* 0x004e220000008800 */
[----:B------:R-:W-:-:S04]  /*0d70*/  MOV R4, 0x400 ;  /* 0x0000040000047802 */ /* 0x000fc80000000f00 */
[----:B0-----:R-:W-:-:S05]  /*0d80*/  LEA R4, R5, R4, 0x18 ;  /* 0x0000000405047211 */ /* 0x001fca00078ec0ff */
[C---:B------:R-:W-:Y:S02]  /*0d90*/  IMAD R4, R13.reuse, 0x4, R4 ;  /* 0x000000040d047824 */ /* 0x040fe400078e0204 */
[----:B------:R-:W-:-:S03]  /*0da0*/  VIADD R13, R13, 0x1 ;  /* 0x000000010d0d7836 */ /* 0x000fc60000000000 */
[----:B------:R0:W1:Y:S01]  /*0db0*/  LDS R7, [R4] ;  /* 0x0000000004077984 */ /* 0x0000620000000800 */
[----:B------:R-:W-:Y:S05]  /*0dc0*/  BRA `(.L_x_12) ;  /* 0x00000000006c7947 */ /* 0x000fea0003800000 */
.L_x_11:
[----:B------:R-:W-:-:S13]  /*0dd0*/  ISETP.GE.AND P1, PT, R13, R0, PT ;  /* 0x000000000d00720c */ /* 0x000fda0003f26270 */
[----:B------:R-:W-:Y:S05]  /*0de0*/  @!P1 BRA `(.L_x_13) ;  /* 0x0000000000209947 */ /* 0x000fea0003800000 */
[----:B--2---:R-:W0:Y:S01]  /*0df0*/  S2R R5, SR_CgaCtaId ;  /* 0x0000000000057919 */ /* 0x004e220000008800 */
[----:B------:R-:W-:-:S04]  /*0e00*/  MOV R4, 0x400 ;  /* 0x0000040000047802 */ /* 0x000fc80000000f00 */
[----:B------:R-:W-:-:S04]  /*0e10*/  IADD3 R4, PT, PT, R4, 0x80, RZ ;  /* 0x0000008004047810 */ /* 0x000fc80007ffe0ff */
[----:B0-----:R-:W-:-:S05]  /*0e20*/  LEA R5, R5, R4, 0x18 ;  /* 0x0000000405057211 */ /* 0x001fca00078ec0ff */
[C---:B------:R-:W-:Y:S02]  /*0e30*/  IMAD R5, R8.reuse, 0x4, R5 ;  /* 0x0000000408057824 */ /* 0x040fe400078e0205 */
[----:B------:R-:W-:-:S03]  /*0e40*/  VIADD R8, R8, 0x1 ;  /* 0x0000000108087836 */ /* 0x000fc60000000000 */
[----:B------:R2:W3:Y:S01]  /*0e50*/  LDS R7, [R5] ;  /* 0x0000000005077984 */ /* 0x0004e20000000800 */
[----:B------:R-:W-:Y:S05]  /*0e60*/  BRA `(.L_x_12) ;  /* 0x0000000000447947 */ /* 0x000fea0003800000 */
.L_x_13:
[----:B--2---:R-:W0:Y:S01]  /*0e70*/  S2R R5, SR_CgaCtaId ;  /* 0x0000000000057919 */ /* 0x004e220000008800 */
[----:B------:R-:W-:-:S05]  /*0e80*/  MOV R4, 0x400 ;  /* 0x0000040000047802 */ /* 0x000fca0000000f00 */
[----:B------:R-:W-:Y:S01]  /*0e90*/  VIADD R6, R4, 0x80 ;  /* 0x0000008004067836 */ /* 0x000fe20000000000 */
[----:B0-----:R-:W-:-:S04]  /*0ea0*/  LEA R4, R5, R4, 0x18 ;  /* 0x0000000405047211 */ /* 0x001fc800078ec0ff */
[----:B------:R-:W-:Y:S01]  /*0eb0*/  LEA R5, R5, R6, 0x18 ;  /* 0x0000000605057211 */ /* 0x000fe200078ec0ff */
[----:B------:R-:W-:-:S03]  /*0ec0*/  IMAD R6, R13, 0x4, R4 ;  /* 0x000000040d067824 */ /* 0x000fc600078e0204 */
[C---:B------:R-:W-:Y:S01]  /*0ed0*/  LEA R12, R8.reuse, R5, 0x2 ;  /* 0x00000005080c7211 */ /* 0x040fe200078e10ff */
[----:B------:R-:W-:Y:S02]  /*0ee0*/  VIADD R5, R8, 0x1 ;  /* 0x0000000108057836 */ /* 0x000fe40000000000 */
[----:B------:R-:W-:Y:S01]  /*0ef0*/  VIADD R4, R13, 0x1 ;  /* 0x000000010d047836 */ /* 0x000fe20000000000 */
[----:B------:R-:W-:Y:S04]  /*0f00*/  LDS R6, [R6] ;  /* 0x0000000006067984 */ /* 0x000fe80000000800 */
[----:B------:R-:W0:Y:S02]  /*0f10*/  LDS R7, [R12] ;  /* 0x000000000c077984 */ /* 0x000e240000000800 */
[----:B0-----:R-:W-:-:S04]  /*0f20*/  FSETP.GTU.AND P1, PT, R6, R7, PT ;  /* 0x000000070600720b */ /* 0x001fc80003f2c000 */
[----:B------:R-:W-:-:S09]  /*0f30*/  FSEL R7, R6, R7, !P1 ;  /* 0x0000000706077208 */ /* 0x000fd20004800000 */
[----:B------:R-:W-:Y:S01]  /*0f40*/  @!P1 IADD3 R5, PT, PT, R8, RZ, RZ ;  /* 0x000000ff08059210 */ /* 0x000fe20007ffe0ff */
[----:B------:R-:W-:-:S04]  /*0f50*/  @P1 IMAD.MOV R4, RZ, RZ, R13 ;  /* 0x000000ffff041224 */ /* 0x000fc800078e020d */
[----:B------:R-:W-:Y:S02]  /*0f60*/  IMAD.MOV.U32 R13, RZ, RZ, R4 ;  /* 0x000000ffff0d7224 */ /* 0x000fe400078e0004 */
[----:B------:R-:W-:-:S07]  /*0f70*/  IMAD.MOV.U32 R8, RZ, RZ, R5 ;  /* 0x000000ffff087224 */ /* 0x000fce00078e0005 */
.L_x_12:
[C---:B------:R-:W-:Y:S01]  /*0f80*/  ISETP.GE.AND P1, PT, R11.reuse, UR5, PT ;  /* 0x000000050b007c0c */ /* 0x040fe2000bf26270 */
[----:B------:R-:W-:-:S12]  /*0f90*/  VIADD R11, R11, 0x1 ;  /* 0x000000010b0b7836 */ /* 0x000fd80000000000 */
[----:B0-----:R-:W-:Y:S01]  /*0fa0*/  @!P1 IMAD.MOV.U32 R4, RZ, RZ, R2 ;  /* 0x000000ffff049224 */ /* 0x001fe200078e0002 */
[----:B--2---:R-:W-:-:S05]  /*0fb0*/  @!P1 MOV R5, R3 ;  /* 0x0000000300059202 */ /* 0x004fca0000000f00 */
[----:B-1-3--:R0:W-:Y:S01]  /*0fc0*/  @!P1 STG.E desc[UR8][R4.64], R7 ;  /* 0x0000000704009986 */ /* 0x00a1e2000c101908 */
[----:B------:R-:W-:-:S05]  /*0fd0*/  IADD3 R2, P1, PT, R2, 0x4, RZ ;  /* 0x0000000402027810 */ /* 0x000fca0007f3e0ff */
[----:B------:R-:W-:Y:S01]  /*0fe0*/  IMAD.X R3, RZ, RZ, R3, P1 ;  /* 0x000000ffff037224 */ /* 0x000fe200008e0603 */
[----:B------:R-:W-:Y:S07]  /*0ff0*/  @P0 BRA `(.L_x_14) ;  /* 0xfffffffc00480947 */ /* 0x000fee000383ffff */
[----:B------:R-:W-:Y:S05]  /*1000*/  EXIT ;  /* 0x000000000000794d */ /* 0x000fea0003800000 */
.L_x_15:
[----:B------:R-:W-:-:S00]  /*1010*/  BRA `(.L_x_15) ;  /* 0xfffffffc00fc7947 */ /* 0x000fc0000383ffff */
[----:B------:R-:W-:-:S00]  /*1020*/  NOP ;  /* 0x0000000000007918 */ /* 0x000fc00000000000 */
        /* <DEDUP_REMOVED lines=13> */
.L_x_27:


//--------------------- .text._Z21bubble_sort_subarraysPfi --------------------------
	.section	.text._Z21bubble_sort_subarraysPfi,"ax",@progbits
	.align	128
        .global         _Z21bubble_sort_subarraysPfi
        .type           _Z21bubble_sort_subarraysPfi,@function
        .size           _Z21bubble_sort_subarraysPfi,(.L_x_28 - _Z21bubble_sort_subarraysPfi)
        .other          _Z21bubble_sort_subarraysPfi,@"STO_CUDA_ENTRY STV_DEFAULT"
_Z21bubble_sort_subarraysPfi:
.text._Z21bubble_sort_subarraysPfi:
[----:B------:R-:W0:Y:S01]  /*0000*/  LDC R1, c[0x0][0x37c] ;  /* 0x0000df00ff017b82 */ /* 0x000e220000000800 */
[----:B------:R-:W1:Y:S01]  /*0010*/  S2R R0, SR_TID.X ;  /* 0x0000000000007919 */ /* 0x000e620000002100 */
[----:B0-----:R-:W-:Y:S01]  /*0020*/  VIADD R1, R1, 0xffffff80 ;  /* 0xffffff8001017836 */ /* 0x001fe20000000000 */
[----:B-1----:R-:W-:-:S13]  /*0030*/  ISETP.NE.AND P0, PT, R0, RZ, PT ;  /* 0x000000ff0000720c */ /* 0x002fda0003f05270 */
[----:B------:R-:W-:Y:S05]  /*0040*/  @P0 EXIT ;  /* 0x000000000000094d */ /* 0x000fea0003800000 */
[----:B------:R-:W0:Y:S01]  /*0050*/  S2UR UR7, SR_CTAID.X ;  /* 0x00000000000779c3 */ /* 0x000e220000002500 */
[----:B------:R-:W1:Y:S01]  /*0060*/  LDCU UR40, c[0x0][0x388] ;  /* 0x00007100ff2877ac */ /* 0x000e620008000800 */
[----:B0-----:R-:W-:-:S04]  /*0070*/  USHF.L.U32 UR6, UR7, 0x5, URZ ;  /* 0x0000000507067899 */ /* 0x001fc800080006ff */
[----:B-1----:R-:W-:-:S06]  /*0080*/  UISETP.GE.AND UP0, UPT, UR6, UR40, UPT ;  /* 0x000000280600728c */ /* 0x002fcc000bf06270 */
[----:B------:R-:W-:-:S13]  /*0090*/  PLOP3.LUT P0, PT, PT, PT, UP0, 0x80, 0x8 ;  /* 0x000000000008781c */ /* 0x000fda0003f0f008 */
[----:B------:R-:W-:Y:S05]  /*00a0*/  @P0 EXIT ;  /* 0x000000000000094d */ /* 0x000fea0003800000 */
[----:B------:R-:W0:Y:S01]  /*00b0*/  LDCU.64 UR4, c[0x0][0x380] ;  /* 0x00007000ff0477ac */ /* 0x000e220008000a00 */
[----:B------:R-:W-:Y:S01]  /*00c0*/  IMAD.MOV.U32 R16, RZ, RZ, 0x60ad78ec ;  /* 0x60ad78ecff107424 */ /* 0x000fe200078e00ff */
[----:B------:R-:W-:Y:S01]  /*00d0*/  UIADD3 UR10, UPT, UPT, UR6, 0x1, URZ ;  /* 0x00000001060a7890 */ /* 0x000fe2000fffe0ff */
[----:B------:R-:W1:Y:S03]  /*00e0*/  LDCU.64 UR8, c[0x0][0x358] ;  /* 0x00006b00ff0877ac */ /* 0x000e660008000a00 */
[----:B------:R-:W-:Y:S02]  /*00f0*/  UISETP.GE.AND UP0, UPT, UR10, UR40, UPT ;  /* 0x000000280a00728c */ /* 0x000fe4000bf06270 */
[----:B------:R-:W-:-:S04]  /*0100*/  UIADD3 UR11, UPT, UPT, UR6, 0x2, URZ ;  /* 0x00000002060b7890 */ /* 0x000fc8000fffe0ff */
[----:B------:R-:W-:Y:S01]  /*0110*/  PLOP3.LUT P0, PT, PT, PT, UP0, 0x80, 0x8 ;  /* 0x000000000008781c */ /* 0x000fe20003f0f008 */
[----:B------:R-:W-:Y:S02]  /*0120*/  UISETP.GE.AND UP0, UPT, UR11, UR40, UPT ;  /* 0x000000280b00728c */ /* 0x000fe4000bf06270 */
[----:B0-----:R-:W-:-:S06]  /*0130*/  UIMAD.WIDE UR4, UR6, 0x4, UR4 ;  /* 0x00000004060478a5 */ /* 0x001fcc000f8e0204 */
[----:B------:R-:W-:Y:S02]  /*0140*/  IMAD.U32 R2, RZ, RZ, UR4 ;  /* 0x00000004ff027e24 */ /* 0x000fe4000f8e00ff */
[----:B------:R-:W-:-:S05]  /*0150*/  IMAD.U32 R3, RZ, RZ, UR5 ;  /* 0x00000005ff037e24 */ /* 0x000fca000f8e00ff */
[----:B-1----:R-:W2:Y:S01]  /*0160*/  @!P0 LDG.E R16, desc[UR8][R2.64+0x4] ;  /* 0x0000040802108981 */ /* 0x002ea2000c1e1900 */
[----:B------:R-:W-:Y:S01]  /*0170*/  PLOP3.LUT P0, PT, PT, PT, UP0, 0x80, 0x8 ;  /* 0x000000000008781c */ /* 0x000fe20003f0f008 */
[----:B------:R-:W-:Y:S01]  /*0180*/  UIADD3 UR12, UPT, UPT, UR6, 0x3, URZ ;  /* 0x00000003060c7890 */ /* 0x000fe2000fffe0ff */
[----:B------:R-:W-:Y:S02]  /*0190*/  IMAD.MOV.U32 R14, RZ, RZ, 0x60ad78ec ;  /* 0x60ad78ecff0e7424 */ /* 0x000fe400078e00ff */
[----:B------:R-:W-:Y:S01]  /*01a0*/  IMAD.U32 R4, RZ, RZ, UR4 ;  /* 0x00000004ff047e24 */ /* 0x000fe2000f8e00ff */
[----:B------:R-:W-:Y:S01]  /*01b0*/  UISETP.GE.AND UP0, UPT, UR12, UR40, UPT ;  /* 0x000000280c00728c */ /* 0x000fe2000bf06270 */
[----:B------:R-:W-:Y:S01]  /*01c0*/  IMAD.U32 R5, RZ, RZ, UR5 ;  /* 0x00000005ff057e24 */ /* 0x000fe2000f8e00ff */
[----:B------:R-:W-:-:S06]  /*01d0*/  UIADD3 UR13, UPT, UPT, UR6, 0x4, URZ ;  /* 0x00000004060d7890 */ /* 0x000fcc000fffe0ff */
[----:B------:R-:W3:Y:S01]  /*01e0*/  @!P0 LDG.E R14, desc[UR8][R4.64+0x8] ;  /* 0x00000808040e8981 */ /* 0x000ee2000c1e1900 */
[----:B------:R-:W-:Y:S01]  /*01f0*/  PLOP3.LUT P0, PT, PT, PT, UP0, 0x80, 0x8 ;  /* 0x000000000008781c */ /* 0x000fe20003f0f008 */
[----:B------:R-:W-:Y:S01]  /*0200*/  IMAD.MOV.U32 R12, RZ, RZ, 0x60ad78ec ;  /* 0x60ad78ecff0c7424 */ /* 0x000fe200078e00ff */
[----:B------:R-:W-:Y:S02]  /*0210*/  UISETP.GE.AND UP0, UPT, UR13, UR40, UPT ;  /* 0x000000280d00728c */ /* 0x000fe4000bf06270 */
[----:B------:R-:W-:Y:S01]  /*0220*/  UIADD3 UR14, UPT, UPT, UR6, 0x5, URZ ;  /* 0x00000005060e7890 */ /* 0x000fe2000fffe0ff */
[----:B------:R-:W-:-:S08]  /*0230*/  IMAD.MOV.U32 R10, RZ, RZ, 0x60ad78ec ;  /* 0x60ad78ecff0a7424 */ /* 0x000fd000078e00ff */
[----:B------:R-:W4:Y:S01]  /*0240*/  @!P0 LDG.E R12, desc[UR8][R2.64+0xc] ;  /* 0x00000c08020c8981 */ /* 0x000f22000c1e1900 */
[----:B------:R-:W-:Y:S01]  /*0250*/  PLOP3.LUT P0, PT, PT, PT, UP0, 0x80, 0x8 ;  /* 0x000000000008781c */ /* 0x000fe20003f0f008 */
[----:B------:R-:W-:Y:S02]  /*0260*/  UISETP.GE.AND UP0, UPT, UR14, UR40, UPT ;  /* 0x000000280e00728c */ /* 0x000fe4000bf06270 */
[----:B------:R-:W-:Y:S01]  /*0270*/  UIADD3 UR15, UPT, UPT, UR6, 0x6, URZ ;  /* 0x00000006060f7890 */ /* 0x000fe2000fffe0ff */
[----:B------:R-:W-:-:S09]  /*0280*/  IMAD.MOV.U32 R8, RZ, RZ, 0x60ad78ec ;  /* 0x60ad78ecff087424 */ /* 0x000fd200078e00ff */
[----:B------:R0:W5:Y:S01]  /*0290*/  @!P0 LDG.E R10, desc[UR8][R4.64+0x10] ;  /* 0x00001008040a8981 */ /* 0x000162000c1e1900 */
[----:B------:R-:W-:Y:S01]  /*02a0*/  PLOP3.LUT P0, PT, PT, PT, UP0, 0x80, 0x8 ;  /* 0x000000000008781c */ /* 0x000fe20003f0f008 */
[----:B------:R-:W-:Y:S01]  /*02b0*/  UISETP.GE.AND UP0, UPT, UR15, UR40, UPT ;  /* 0x000000280f00728c */ /* 0x000fe2000bf06270 */
[----:B------:R-:W-:Y:S02]  /*02c0*/  IMAD.MOV.U32 R6, RZ, RZ, 0x60ad78ec ;  /* 0x60ad78ecff067424 */ /* 0x000fe400078e00ff */
[----:B------:R-:W-:-:S09]  /*02d0*/  IMAD.U32 R18, RZ, RZ, UR4 ;  /* 0x00000004ff127e24 */ /* 0x000fd2000f8e00ff */
[----:B------:R1:W5:Y:S01]  /*02e0*/  @!P0 LDG.E R8, desc[UR8][R2.64+0x14] ;  /* 0x0000140802088981 */ /* 0x000362000c1e1900 */
[----:B------:R-:W-:Y:S01]  /*02f0*/  PLOP3.LUT P0, PT, PT, PT, UP0, 0x80, 0x8 ;  /* 0x000000000008781c */ /* 0x000fe20003f0f008 */
[----:B------:R-:W-:Y:S01]  /*0300*/  IMAD.U32 R19, RZ, RZ, UR5 ;  /* 0x00000005ff137e24 */ /* 0x000fe2000f8e00ff */
[----:B------:R-:W-:Y:S02]  /*0310*/  UIADD3 UR16, UPT, UPT, UR6, 0x7, URZ ;  /* 0x0000000706107890 */ /* 0x000fe4000fffe0ff */
[----:B------:R-:W-:Y:S02]  /*0320*/  UIADD3 UR17, UPT, UPT, UR6, 0x8, URZ ;  /* 0x0000000806117890 */ /* 0x000fe4000fffe0ff */
[----:B------:R-:W-:Y:S02]  /*0330*/  UISETP.GE.AND UP0, UPT, UR16, UR40, UPT ;  /* 0x000000281000728c */ /* 0x000fe4000bf06270 */
[----:B------:R-:W-:Y:S01]  /*0340*/  UIADD3 UR18, UPT, UPT, UR6, 0x9, URZ ;  /* 0x0000000906127890 */ /* 0x000fe2000fffe0ff */
[----:B0-----:R-:W-:Y:S01]  /*0350*/  IMAD.MOV.U32 R4, RZ, RZ, 0x60ad78ec ;  /* 0x60ad78ecff047424 */ /* 0x001fe200078e00ff */
[----:B------:R-:W-:-:S03]  /*0360*/  UISETP.GE.AND UP1, UPT, UR17, UR40, UPT ;  /* 0x000000281100728c */ /* 0x000fc6000bf26270 */
[----:B------:R0:W5:Y:S01]  /*0370*/  @!P0 LDG.E R6, desc[UR8][R18.64+0x18] ;  /* 0x0000180812068981 */ /* 0x000162000c1e1900 */
[----:B------:R-:W-:Y:S01]  /*0380*/  PLOP3.LUT P0, PT, PT, PT, UP0, 0x80, 0x8 ;  /* 0x000000000008781c */ /* 0x000fe20003f0f008 */
[----:B------:R-:W-:Y:S01]  /*0390*/  IMAD.U32 R20, RZ, RZ, UR4 ;  /* 0x00000004ff147e24 */ /* 0x000fe2000f8e00ff */
[----:B------:R-:W-:Y:S01]  /*03a0*/  UISETP.GE.AND UP0, UPT, UR18, UR40, UPT ;  /* 0x000000281200728c */ /* 0x000fe2000bf06270 */
[----:B------:R-:W-:Y:S01]  /*03b0*/  IMAD.U32 R21, RZ, RZ, UR5 ;  /* 0x00000005ff157e24 */ /* 0x000fe2000f8e00ff */
[----:B------:R-:W-:Y:S01]  /*03c0*/  UIADD3 UR20, UPT, UPT, UR6, 0xb, URZ ;  /* 0x0000000b06147890 */ /* 0x000fe2000fffe0ff */
[----:B------:R-:W-:Y:S01]  /*03d0*/  PLOP3.LUT P1, PT, PT, PT, UP1, 0x80, 0x8 ;  /* 0x000000000008781c */ /* 0x000fe20003f2f018 */
[----:B------:R-:W-:Y:S01]  /*03e0*/  IMAD.MOV.U32 R0, RZ, RZ, 0x60ad78ec ;  /* 0x60ad78ecff007424 */ /* 0x000fe200078e00ff */
[----:B------:R-:W-:Y:S01]  /*03f0*/  UIADD3 UR19, UPT, UPT, UR6, 0xa, URZ ;  /* 0x0000000a06137890 */ /* 0x000fe2000fffe0ff */
[----:B-1----:R-:W-:Y:S02]  /*0400*/  IMAD.MOV.U32 R2, RZ, RZ, 0x60ad78ec ;  /* 0x60ad78ecff027424 */ /* 0x002fe400078e00ff */
[----:B------:R-:W-:-:S02]  /*0410*/  IMAD.U32 R22, RZ, RZ, UR4 ;  /* 0x00000004ff167e24 */ /* 0x000fc4000f8e00ff */
[----:B------:R-:W-:Y:S01]  /*0420*/  IMAD.U32 R23, RZ, RZ, UR5 ;  /* 0x00000005ff177e24 */ /* 0x000fe2000f8e00ff */
[----:B------:R-:W5:Y:S01]  /*0430*/  @!P0 LDG.E R4, desc[UR8][R20.64+0x1c] ;  /* 0x00001c0814048981 */ /* 0x000f62000c1e1900 */
[----:B------:R-:W-:Y:S01]  /*0440*/  PLOP3.LUT P0, PT, PT, PT, UP0, 0x80, 0x8 ;  /* 0x000000000008781c */ /* 0x000fe20003f0f008 */
[----:B------:R-:W-:Y:S02]  /*0450*/  UISETP.GE.AND UP0, UPT, UR20, UR40, UPT ;  /* 0x000000281400728c */ /* 0x000fe4000bf06270 */
[----:B------:R-:W-:Y:S01]  /*0460*/  UISETP.GE.AND UP1, UPT, UR19, UR40, UPT ;  /* 0x000000281300728c */ /* 0x000fe2000bf26270 */
[----:B------:R-:W5:Y:S01]  /*0470*/  @!P1 LDG.E R2, desc[UR8][R22.64+0x20] ;  /* 0x0000200816029981 */ /* 0x000f62000c1e1900 */
[----:B------:R-:W-:Y:S01]  /*0480*/  UIADD3 UR23, UPT, UPT, UR6, 0xe, URZ ;  /* 0x0000000e06177890 */ /* 0x000fe2000fffe0ff */
[----:B------:R-:W-:Y:S01]  /*0490*/  IMAD.MOV.U32 R17, RZ, RZ, 0x60ad78ec ;  /* 0x60ad78ecff117424 */ /* 0x000fe200078e00ff */
[----:B------:R-:W-:Y:S01]  /*04a0*/  UIADD3 UR21, UPT, UPT, UR6, 0xc, URZ ;  /* 0x0000000c06157890 */ /* 0x000fe2000fffe0ff */
[----:B------:R-:W-:Y:S01]  /*04b0*/  IMAD.U32 R24, RZ, RZ, UR4 ;  /* 0x00000004ff187e24 */ /* 0x000fe2000f8e00ff */
[----:B------:R-:W-:Y:S01]  /*04c0*/  PLOP3.LUT P1, PT, PT, PT, UP1, 0x80, 0x8 ;  /* 0x000000000008781c */ /* 0x000fe20003f2f018 */
[----:B------:R-:W-:Y:S01]  /*04d0*/  IMAD.U32 R25, RZ, RZ, UR5 ;  /* 0x00000005ff197e24 */ /* 0x000fe2000f8e00ff */
[----:B------:R-:W-:Y:S01]  /*04e0*/  UISETP.GE.AND UP1, UPT, UR21, UR40, UPT ;  /* 0x000000281500728c */ /* 0x000fe2000bf26270 */
[----:B0-----:R-:W-:Y:S01]  /*04f0*/  IMAD.MOV.U32 R19, RZ, RZ, 0x60ad78ec ;  /* 0x60ad78ecff137424 */ /* 0x001fe200078e00ff */
[----:B------:R-:W5:Y:S01]  /*0500*/  @!P0 LDG.E R0, desc[UR8][R20.64+0x24] ;  /* 0x0000240814008981 */ /* 0x000f62000c1e1900 */
[----:B------:R-:W-:Y:S01]  /*0510*/  PLOP3.LUT P0, PT, PT, PT, UP0, 0x80, 0x8 ;  /* 0x000000000008781c */ /* 0x000fe20003f0f008 */
[----:B------:R-:W-:-:S02]  /*0520*/  UISETP.GE.AND UP0, UPT, UR23, UR40, UPT ;  /* 0x000000281700728c */ /* 0x000fc4000bf06270 */
[----:B------:R-:W-:Y:S01]  /*0530*/  UIADD3 UR26, UPT, UPT, UR6, 0x11, URZ ;  /* 0x00000011061a7890 */ /* 0x000fe2000fffe0ff */
[----:B------:R-:W-:Y:S01]  /*0540*/  IMAD.MOV.U32 R11, RZ, RZ, 0x60ad78ec ;  /* 0x60ad78ecff0b7424 */ /* 0x000fe200078e00ff */
[----:B------:R-:W-:-:S03]  /*0550*/  UIADD3 UR22, UPT, UPT, UR6, 0xd, URZ ;  /* 0x0000000d06167890 */ /* 0x000fc6000fffe0ff */
[----:B------:R-:W5:Y:S05]  /*0560*/  @!P1 LDG.E R19, desc[UR8][R22.64+0x28] ;  /* 0x0000280816139981 */ /* 0x000f6a000c1e1900 */
[----:B------:R-:W5:Y:S01]  /*0570*/  @!P0 LDG.E R17, desc[UR8][R24.64+0x2c] ;  /* 0x00002c0818118981 */ /* 0x000f62000c1e1900 */
[----:B------:R-:W-:Y:S01]  /*0580*/  PLOP3.LUT P0, PT, PT, PT, UP0, 0x80, 0x8 ;  /* 0x000000000008781c */ /* 0x000fe20003f0f008 */
[----:B------:R-:W-:Y:S01]  /*0590*/  UISETP.GE.AND UP0, UPT, UR26, UR40, UPT ;  /* 0x000000281a00728c */ /* 0x000fe2000bf06270 */
[----:B------:R-:W-:Y:S01]  /*05a0*/  PLOP3.LUT P1, PT, PT, PT, UP1, 0x80, 0x8 ;  /* 0x000000000008781c */ /* 0x000fe20003f2f018 */
[----:B------:R-:W-:Y:S02]  /*05b0*/  UIADD3 UR24, UPT, UPT, UR6, 0xf, URZ ;  /* 0x0000000f06187890 */ /* 0x000fe4000fffe0ff */
[----:B------:R-:W-:Y:S01]  /*05c0*/  UIADD3 UR29, UPT, UPT, UR6, 0x14, URZ ;  /* 0x00000014061d7890 */ /* 0x000fe2000fffe0ff */
[----:B------:R-:W-:Y:S01]  /*05d0*/  IMAD.MOV.U32 R15, RZ, RZ, 0x60ad78ec ;  /* 0x60ad78ecff0f7424 */ /* 0x000fe200078e00ff */
[----:B------:R-:W-:-:S02]  /*05e0*/  UISETP.GE.AND UP2, UPT, UR22, UR40, UPT ;  /* 0x000000281600728c */ /* 0x000fc4000bf46270 */
[----:B------:R-:W-:-:S04]  /*05f0*/  UISETP.GE.AND UP1, UPT, UR24, UR40, UPT ;  /* 0x000000281800728c */ /* 0x000fc8000bf26270 */
[----:B------:R-:W5:Y:S01]  /*0600*/  @!P0 LDG.E R11, desc[UR8][R24.64+0x38] ;  /* 0x00003808180b8981 */ /* 0x000f62000c1e1900 */
[----:B------:R-:W-:Y:S01]  /*0610*/  PLOP3.LUT P0, PT, PT, PT, UP0, 0x80, 0x8 ;  /* 0x000000000008781c */ /* 0x000fe20003f0f008 */
[----:B------:R-:W-:Y:S02]  /*0620*/  UISETP.GE.AND UP0, UPT, UR29, UR40, UPT ;  /* 0x000000281d00728c */ /* 0x000fe4000bf06270 */
[----:B------:R-:W-:Y:S01]  /*0630*/  UIADD3 UR30, UPT, UPT, UR6, 0x15, URZ ;  /* 0x00000015061e7890 */ /* 0x000fe2000fffe0ff */
[----:B------:R-:W5:Y:S01]  /*0640*/  @!P1 LDG.E R15, desc[UR8][R22.64+0x30] ;  /* 0x00003008160f9981 */ /* 0x000f62000c1e1900 */
[----:B------:R-:W-:Y:S01]  /*0650*/  PLOP3.LUT P2, PT, PT, PT, UP2, 0x80, 0x8 ;  /* 0x000000000008781c */ /* 0x000fe20003f4f028 */
[----:B------:R-:W-:Y:S01]  /*0660*/  IMAD.MOV.U32 R5, RZ, RZ, 0x60ad78ec ;  /* 0x60ad78ecff057424 */ /* 0x000fe200078e00ff */
[----:B------:R-:W-:Y:S02]  /*0670*/  PLOP3.LUT P1, PT, PT, PT, UP1, 0x80, 0x8 ;  /* 0x000000000008781c */ /* 0x000fe40003f2f018 */
[----:B------:R-:W-:Y:S01]  /*0680*/  PLOP3.LUT P3, PT, PT, PT, UP0, 0x80, 0x8 ;  /* 0x000000000008781c */ /* 0x000fe20003f6f008 */
[----:B------:R-:W-:-:S02]  /*0690*/  UISETP.GE.AND UP0, UPT, UR30, UR40, UPT ;  /* 0x000000281e00728c */ /* 0x000fc4000bf06270 */
[----:B------:R-:W-:Y:S01]  /*06a0*/  UIADD3 UR25, UPT, UPT, UR6, 0x10, URZ ;  /* 0x0000001006197890 */ /* 0x000fe2000fffe0ff */
[----:B------:R-:W5:Y:S01]  /*06b0*/  @!P0 LDG.E R5, desc[UR8][R20.64+0x44] ;  /* 0x0000440814058981 */ /* 0x000f62000c1e1900 */
[----:B------:R-:W-:Y:S02]  /*06c0*/  IMAD.MOV.U32 R13, RZ, RZ, 0x60ad78ec ;  /* 0x60ad78ecff0d7424 */ /* 0x000fe400078e00ff */
[----:B------:R-:W-:Y:S01]  /*06d0*/  IMAD.MOV.U32 R9, RZ, RZ, 0x60ad78ec ;  /* 0x60ad78ecff097424 */ /* 0x000fe200078e00ff */
[----:B------:R-:W-:Y:S01]  /*06e0*/  PLOP3.LUT P0, PT, PT, PT, UP0, 0x80, 0x8 ;  /* 0x000000000008781c */ /* 0x000fe20003f0f008 */
[----:B------:R-:W-:Y:S02]  /*06f0*/  UISETP.GE.AND UP2, UPT, UR25, UR40, UPT ;  /* 0x000000281900728c */ /* 0x000fe4000bf46270 */
[----:B------:R-:W-:Y:S01]  /*0700*/  UIADD3 UR33, UPT, UPT, UR6, 0x18, URZ ;  /* 0x0000001806217890 */ /* 0x000fe2000fffe0ff */
[----:B------:R-:W5:Y:S03]  /*0710*/  @!P2 LDG.E R13, desc[UR8][R20.64+0x34] ;  /* 0x00003408140da981 */ /* 0x000f66000c1e1900 */
[----:B------:R-:W-:Y:S01]  /*0720*/  PLOP3.LUT P2, PT, PT, PT, UP2, 0x80, 0x8 ;  /* 0x000000000008781c */ /* 0x000fe20003f4f028 */
[----:B------:R0:W5:Y:S01]  /*0730*/  @!P1 LDG.E R9, desc[UR8][R20.64+0x3c] ;  /* 0x00003c0814099981 */ /* 0x000162000c1e1900 */
[----:B------:R-:W-:Y:S01]  /*0740*/  UISETP.GE.AND UP0, UPT, UR33, UR40, UPT ;  /* 0x000000282100728c */ /* 0x000fe2000bf06270 */
[----:B------:R-:W-:-:S02]  /*0750*/  IMAD.MOV.U32 R7, RZ, RZ, 0x60ad78ec ;  /* 0x60ad78ecff077424 */ /* 0x000fc400078e00ff */
[----:B0-----:R-:W-:Y:S01]  /*0760*/  IMAD.MOV.U32 R20, RZ, RZ, 0x60ad78ec ;  /* 0x60ad78ecff147424 */ /* 0x001fe200078e00ff */
[----:B------:R-:W-:-:S07]  /*0770*/  UIADD3 UR34, UPT, UPT, UR6, 0x19, URZ ;  /* 0x0000001906227890 */ /* 0x000fce000fffe0ff */
[----:B------:R0:W5:Y:S04]  /*0780*/  @!P2 LDG.E R7, desc[UR8][R22.64+0x40] ;  /* 0x000040081607a981 */ /* 0x000168000c1e1900 */
[----:B------:R-:W5:Y:S01]  /*0790*/  @!P0 LDG.E R20, desc[UR8][R24.64+0x54] ;  /* 0x0000540818148981 */ /* 0x000f62000c1e1900 */
[----:B------:R-:W-:Y:S01]  /*07a0*/  PLOP3.LUT P0, PT, PT, PT, UP0, 0x80, 0x8 ;  /* 0x000000000008781c */ /* 0x000fe20003f0f008 */
[----:B------:R-:W-:Y:S01]  /*07b0*/  UISETP.GE.AND UP0, UPT, UR34, UR40, UPT ;  /* 0x000000282200728c */ /* 0x000fe2000bf06270 */
[----:B0-----:R-:W-:Y:S01]  /*07c0*/  IMAD.MOV.U32 R23, RZ, RZ, 0x60ad78ec ;  /* 0x60ad78ecff177424 */ /* 0x001fe200078e00ff */
[----:B------:R-:W-:-:S10]  /*07d0*/  UIADD3 UR35, UPT, UPT, UR6, 0x1a, URZ ;  /* 0x0000001a06237890 */ /* 0x000fd4000fffe0ff */
[----:B------:R-:W5:Y:S01]  /*07e0*/  @!P0 LDG.E R23, desc[UR8][R24.64+0x60] ;  /* 0x0000600818178981 */ /* 0x000f62000c1e1900 */
[----:B------:R-:W-:Y:S01]  /*07f0*/  PLOP3.LUT P0, PT, PT, PT, UP0, 0x80, 0x8 ;  /* 0x000000000008781c */ /* 0x000fe20003f0f008 */
[----:B------:R-:W-:Y:S01]  /*0800*/  IMAD.MOV.U32 R29, RZ, RZ, 0x60ad78ec ;  /* 0x60ad78ecff1d7424 */ /* 0x000fe200078e00ff */
[----:B------:R-:W-:Y:S02]  /*0810*/  UISETP.GE.AND UP0, UPT, UR35, UR40, UPT ;  /* 0x000000282300728c */ /* 0x000fe4000bf06270 */
[----:B------:R-:W-:-:S09]  /*0820*/  UIADD3 UR36, UPT, UPT, UR6, 0x1b, URZ ;  /* 0x0000001b06247890 */ /* 0x000fd2000fffe0ff */
[----:B------:R-:W5:Y:S01]  /*0830*/  @!P0 LDG.E R29, desc[UR8][R24.64+0x64] ;  /* 0x00006408181d8981 */ /* 0x000f62000c1e1900 */
[----:B------:R-:W-:Y:S01]  /*0840*/  PLOP3.LUT P0, PT, PT, PT, UP0, 0x80, 0x8 ;  /* 0x000000000008781c */ /* 0x000fe20003f0f008 */
[----:B------:R-:W-:Y:S01]  /*0850*/  IMAD.U32 R26, RZ, RZ, UR4 ;  /* 0x00000004ff1a7e24 */ /* 0x000fe2000f8e00ff */
[----:B------:R-:W-:Y:S01]  /*0860*/  UISETP.GE.AND UP0, UPT, UR36, UR40, UPT ;  /* 0x000000282400728c */ /* 0x000fe2000bf06270 */
[----:B------:R-:W-:Y:S01]  /*0870*/  IMAD.U32 R27, RZ, RZ, UR5 ;  /* 0x00000005ff1b7e24 */ /* 0x000fe2000f8e00ff */
[----:B------:R-:W-:Y:S02]  /*0880*/  UIADD3 UR37, UPT, UPT, UR6, 0x1c, URZ ;  /* 0x0000001c06257890 */ /* 0x000fe4000fffe0ff */
[----:B------:R-:W-:Y:S02]  /*0890*/  UIADD3 UR38, UPT, UPT, UR6, 0x1d, URZ ;  /* 0x0000001d06267890 */ /* 0x000fe4000fffe0ff */
[----:B------:R-:W-:Y:S02]  /*08a0*/  UIADD3 UR27, UPT, UPT, UR6, 0x12, URZ ;  /* 0x00000012061b7890 */ /* 0x000fe4000fffe0ff */
[----:B------:R-:W-:-:S02]  /*08b0*/  UIADD3 UR28, UPT, UPT, UR6, 0x13, URZ ;  /* 0x00000013061c7890 */ /* 0x000fc4000fffe0ff */
[----:B------:R-:W-:Y:S02]  /*08c0*/  UIADD3 UR39, UPT, UPT, UR6, 0x1e, URZ ;  /* 0x0000001e06277890 */ /* 0x000fe4000fffe0ff */
[----:B------:R-:W-:Y:S02]  /*08d0*/  UISETP.GE.AND UP1, UPT, UR27, UR40, UPT ;  /* 0x000000281b00728c */ /* 0x000fe4000bf26270 */
[----:B------:R-:W-:-:S04]  /*08e0*/  UISETP.GE.AND UP2, UPT, UR28, UR40, UPT ;  /* 0x000000281c00728c */ /* 0x000fc8000bf46270 */
[----:B------:R-:W-:Y:S02]  /*08f0*/  PLOP3.LUT P1, PT, PT, PT, UP1, 0x80, 0x8 ;  /* 0x000000000008781c */ /* 0x000fe40003f2f018 */
[----:B------:R-:W-:Y:S01]  /*0900*/  PLOP3.LUT P2, PT, PT, PT, UP2, 0x80, 0x8 ;  /* 0x000000000008781c */ /* 0x000fe20003f4f028 */
[----:B------:R-:W-:Y:S02]  /*0910*/  UIADD3 UR31, UPT, UPT, UR6, 0x16, URZ ;  /* 0x00000016061f7890 */ /* 0x000fe4000fffe0ff */
[----:B------:R-:W-:Y:S02]  /*0920*/  UIADD3 UR32, UPT, UPT, UR6, 0x17, URZ ;  /* 0x0000001706207890 */ /* 0x000fe4000fffe0ff */
[----:B------:R-:W-:Y:S01]  /*0930*/  UIADD3 UR6, UPT, UPT, UR6, 0x1f, URZ ;  /* 0x0000001f06067890 */ /* 0x000fe2000fffe0ff */
[----:B------:R-:W-:Y:S01]  /*0940*/  IMAD.MOV.U32 R3, RZ, RZ, 0x60ad78ec ;  /* 0x60ad78ecff037424 */ /* 0x000fe200078e00ff */
[----:B------:R-:W-:Y:S01]  /*0950*/  UISETP.GE.AND UP1, UPT, UR31, UR40, UPT ;  /* 0x000000281f00728c */ /* 0x000fe2000bf26270 */
[----:B------:R-:W-:Y:S01]  /*0960*/  IMAD.MOV.U32 R28, RZ, RZ, 0x60ad78ec ;  /* 0x60ad78ecff1c7424 */ /* 0x000fe200078e00ff */
[----:B------:R-:W-:-:S03]  /*0970*/  UISETP.GE.AND UP2, UPT, UR32, UR40, UPT ;  /* 0x000000282000728c */ /* 0x000fc6000bf46270 */
[----:B------:R-:W5:Y:S01]  /*0980*/  @!P1 LDG.E R3, desc[UR8][R26.64+0x48] ;  /* 0x000048081a039981 */ /* 0x000f62000c1e1900 */
[----:B------:R-:W-:-:S03]  /*0990*/  PLOP3.LUT P1, PT, PT, PT, UP1, 0x80, 0x8 ;  /* 0x000000000008781c */ /* 0x000fc60003f2f018 */
[----:B------:R-:W5:Y:S01]  /*09a0*/  @!P2 LDG.E R28, desc[UR8][R24.64+0x4c] ;  /* 0x00004c08181ca981 */ /* 0x000f62000c1e1900 */
[----:B------:R-:W-:-:S03]  /*09b0*/  PLOP3.LUT P2, PT, PT, PT, UP2, 0x80, 0x8 ;  /* 0x000000000008781c */ /* 0x000fc60003f4f028 */
[----:B--2---:R0:W-:Y:S02]  /*09c0*/  STL [R1+0x4], R16 ;  /* 0x0000041001007387 */ /* 0x0041e40000100800 */
[----:B0-----:R-:W-:-:S06]  /*09d0*/  IMAD.MOV.U32 R16, RZ, RZ, 0x60ad78ec ;  /* 0x60ad78ecff107424 */ /* 0x001fcc00078e00ff */
[----:B------:R-:W2:Y:S01]  /*09e0*/  @!P0 LDG.E R16, desc[UR8][R26.64+0x68] ;  /* 0x000068081a108981 */ /* 0x000ea2000c1e1900 */
[----:B------:R-:W-:Y:S01]  /*09f0*/  PLOP3.LUT P0, PT, PT, PT, UP0, 0x80, 0x8 ;  /* 0x000000000008781c */ /* 0x000fe20003f0f008 */
[----:B------:R-:W-:Y:S02]  /*0a00*/  UISETP.GE.AND UP0, UPT, UR37, UR40, UPT ;  /* 0x000000282500728c */ /* 0x000fe4000bf06270 */
[----:B---3--:R0:W-:Y:S02]  /*0a10*/  STL [R1+0x8], R14 ;  /* 0x0000080e01007387 */ /* 0x0081e40000100800 */
[----:B0-----:R-:W-:-:S08]  /*0a20*/  IMAD.MOV.U32 R14, RZ, RZ, 0x60ad78ec ;  /* 0x60ad78ecff0e7424 */ /* 0x001fd000078e00ff */
[----:B------:R-:W3:Y:S01]  /*0a30*/  @!P0 LDG.E R14, desc[UR8][R24.64+0x6c] ;  /* 0x00006c08180e8981 */ /* 0x000ee2000c1e1900 */
[----:B------:R-:W-:Y:S01]  /*0a40*/  PLOP3.LUT P0, PT, PT, PT, UP0, 0x80, 0x8 ;  /* 0x000000000008781c */ /* 0x000fe20003f0f008 */
[----:B------:R-:W-:Y:S02]  /*0a50*/  UISETP.GE.AND UP0, UPT, UR38, UR40, UPT ;  /* 0x000000282600728c */ /* 0x000fe4000bf06270 */
[----:B----4-:R0:W-:Y:S02]  /*0a60*/  STL [R1+0xc], R12 ;  /* 0x00000c0c01007387 */ /* 0x0101e40000100800 */
[----:B0-----:R-:W-:-:S08]  /*0a70*/  IMAD.MOV.U32 R12, RZ, RZ, 0x60ad78ec ;  /* 0x60ad78ecff0c7424 */ /* 0x001fd000078e00ff */
[----:B------:R-:W4:Y:S01]  /*0a80*/  @!P0 LDG.E R12, desc[UR8][R26.64+0x70] ;  /* 0x000070081a0c8981 */ /* 0x000f22000c1e1900 */
[----:B------:R-:W-:Y:S01]  /*0a90*/  PLOP3.LUT P0, PT, PT, PT, UP0, 0x80, 0x8 ;  /* 0x000000000008781c */ /* 0x000fe20003f0f008 */
[----:B------:R-:W-:Y:S02]  /*0aa0*/  UISETP.GE.AND UP0, UPT, UR39, UR40, UPT ;  /* 0x000000282700728c */ /* 0x000fe4000bf06270 */
[----:B-----5:R0:W-:Y:S02]  /*0ab0*/  STL [R1+0x10], R10 ;  /* 0x0000100a01007387 */ /* 0x0201e40000100800 */
[----:B0-----:R-:W-:-:S08]  /*0ac0*/  IMAD.MOV.U32 R10, RZ, RZ, 0x60ad78ec ;  /* 0x60ad78ecff0a7424 */ /* 0x001fd000078e00ff */
[----:B------:R-:W5:Y:S01]  /*0ad0*/  @!P0 LDG.E R10, desc[UR8][R24.64+0x74] ;  /* 0x00007408180a8981 */ /* 0x000f62000c1e1900 */
[----:B------:R-:W-:Y:S01]  /*0ae0*/  PLOP3.LUT P0, PT, PT, PT, UP0, 0x80, 0x8 ;  /* 0x000000000008781c */ /* 0x000fe20003f0f008 */
[----:B------:R-:W-:Y:S02]  /*0af0*/  UISETP.GE.AND UP0, UPT, UR6, UR40, UPT ;  /* 0x000000280600728c */ /* 0x000fe4000bf06270 */
[----:B------:R0:W-:Y:S01]  /*0b00*/  STL [R1+0x14], R8 ;  /* 0x0000140801007387 */ /* 0x0001e20000100800 */
[----:B------:R-:W-:Y:S02]  /*0b10*/  HFMA2 R21, -RZ, RZ, 598.5, 40320 ;  /* 0x60ad78ecff157431 */ /* 0x000fe400000001ff */
[----:B0-----:R-:W-:Y:S01]  /*0b20*/  IMAD.MOV.U32 R8, RZ, RZ, 0x60ad78ec ;  /* 0x60ad78ecff087424 */ /* 0x001fe200078e00ff */
[----:B------:R0:W-:Y:S01]  /*0b30*/  STL [R1+0x18], R6 ;  /* 0x0000180601007387 */ /* 0x0001e20000100800 */
[----:B------:R-:W-:Y:S02]  /*0b40*/  IMAD.MOV.U32 R18, RZ, RZ, 0x60ad78ec ;  /* 0x60ad78ecff127424 */ /* 0x000fe400078e00ff */
[----:B------:R-:W-:Y:S01]  /*0b50*/  IMAD.MOV.U32 R22, RZ, RZ, 0x60ad78ec ;  /* 0x60ad78ecff167424 */ /* 0x000fe200078e00ff */
[----:B------:R-:W5:Y:S04]  /*0b60*/  @!P2 LDG.E R21, desc[UR8][R26.64+0x5c] ;  /* 0x00005c081a15a981 */ /* 0x000f68000c1e1900 */
[----:B------:R-:W5:Y:S01]  /*0b70*/  @!P0 LDG.E R8, desc[UR8][R26.64+0x78] ;  /* 0x000078081a088981 */ /* 0x000f62000c1e1900 */
[----:B------:R-:W-:Y:S01]  /*0b80*/  PLOP3.LUT P0, PT, PT, PT, UP0, 0x80, 0x8 ;  /* 0x000000000008781c */ /* 0x000fe20003f0f008 */
[----:B0-----:R-:W-:-:S02]  /*0b90*/  IMAD.MOV.U32 R6, RZ, RZ, 0x60ad78ec ;  /* 0x60ad78ecff067424 */ /* 0x001fc400078e00ff */
[----:B------:R-:W5:Y:S04]  /*0ba0*/  @!P1 LDG.E R18, desc[UR8][R26.64+0x58] ;  /* 0x000058081a129981 */ /* 0x000f68000c1e1900 */
[----:B------:R-:W5:Y:S04]  /*0bb0*/  @!P3 LDG.E R22, desc[UR8][R24.64+0x50] ;  /* 0x000050081816b981 */ /* 0x000f68000c1e1900 */
[----:B------:R-:W5:Y:S04]  /*0bc0*/  LDG.E R26, desc[UR8][R24.64] ;  /* 0x00000008181a7981 */ /* 0x000f68000c1e1900 */
[----:B------:R-:W5:Y:S04]  /*0bd0*/  @!P0 LDG.E R6, desc[UR8][R24.64+0x7c] ;  /* 0x00007c0818068981 */ /* 0x000f68000c1e1900 */
[----:B------:R-:W-:Y:S04]  /*0be0*/  STL [R1+0x28], R19 ;  /* 0x0000281301007387 */ /* 0x000fe80000100800 */
        /* <DEDUP_REMOVED lines=10> */
[----:B------:R0:W-:Y:S04]  /*0c90*/  STL [R1+0x1c], R4 ;  /* 0x00001c0401007387 */ /* 0x0001e80000100800 */
[----:B------:R1:W-:Y:S04]  /*0ca0*/  STL [R1+0x20], R2 ;  /* 0x0000200201007387 */ /* 0x0003e80000100800 */
[----:B------:R1:W-:Y:S01]  /*0cb0*/  STL [R1+0x24], R0 ;  /* 0x0000240001007387 */ /* 0x0003e20000100800 */
[----:B0-----:R-:W-:Y:S01]  /*0cc0*/  IMAD.MOV.U32 R4, RZ, RZ, R1 ;  /* 0x000000ffff047224 */ /* 0x001fe200078e0001 */
[----:B------:R-:W-:Y:S01]  /*0cd0*/  UMOV UR4, URZ ;  /* 0x000000ff00047c82 */ /* 0x000fe20008000000 */
[----:B-1----:R-:W-:Y:S01]  /*0ce0*/  PRMT R2, RZ, 0x7610, R2 ;  /* 0x00007610ff027816 */ /* 0x002fe20000000002 */
[----:B------:R-:W-:Y:S01]  /*0cf0*/  STL [R1+0x4c], R28 ;  /* 0x00004c1c01007387 */ /* 0x000fe20000100800 */
[----:B------:R-:W-:-:S03]  /*0d00*/  VIADD R0, R1, 0x20 ;  /* 0x0000002001007836 */ /* 0x000fc60000000000 */
[----:B------:R0:W-:Y:S01]  /*0d10*/  STL [R1+0x48], R3 ;  /* 0x0000480301007387 */ /* 0x0001e20000100800 */
[----:B------:R-:W-:Y:S01]  /*0d20*/  UMOV UR40, 0x1f ;  /* 0x0000001f00287882 */ /* 0x000fe20000000000 */
[----:B0-----:R-:W-:Y:S02]  /*0d30*/  PRMT R3, RZ, 0x7610, R3 ;  /* 0x00007610ff037816 */ /* 0x001fe40000000003 */
[----:B--2---:R0:W-:Y:S04]  /*0d40*/  STL [R1+0x68], R16 ;  /* 0x0000681001007387 */ /* 0x0041e80000100800 */
[----:B---3--:R0:W-:Y:S04]  /*0d50*/  STL [R1+0x6c], R14 ;  /* 0x00006c0e01007387 */ /* 0x0081e80000100800 */
[----:B----4-:R0:W-:Y:S04]  /*0d60*/  STL [R1+0x70], R12 ;  /* 0x0000700c01007387 */ /* 0x0101e80000100800 */
[----:B-----5:R0:W-:Y:S04]  /*0d70*/  STL [R1+0x74], R10 ;  /* 0x0000740a01007387 */ /* 0x0201e80000100800 */
[----:B------:R0:W-:Y:S04]  /*0d80*/  STL [R1+0x5c], R21 ;  /* 0x00005c1501007387 */ /* 0x0001e80000100800 */
[----:B------:R0:W-:Y:S04]  /*0d90*/  STL [R1+0x78], R8 ;  /* 0x0000780801007387 */ /* 0x0001e80000100800 */
[----:B------:R0:W-:Y:S04]  /*0da0*/  STL [R1+0x58], R18 ;  /* 0x0000581201007387 */ /* 0x0001e80000100800 */
[----:B------:R0:W-:Y:S04]  /*0db0*/  STL [R1+0x50], R22 ;  /* 0x0000501601007387 */ /* 0x0001e80000100800 */
[----:B------:R0:W-:Y:S04]  /*0dc0*/  STL [R1], R26 ;  /* 0x0000001a01007387 */ /* 0x0001e80000100800 */
[----:B------:R0:W-:Y:S02]  /*0dd0*/  STL [R1+0x7c], R6 ;  /* 0x00007c0601007387 */ /* 0x0001e40000100800 */
.L_x_21:
[----:B------:R-:W-:Y:S01]  /*0de0*/  UIADD3 UR5, UPT, UPT, UR4, -0x10, URZ ;  /* 0xfffffff004057890 */ /* 0x000fe2000fffe0ff */
[----:B------:R-:W-:Y:S01]  /*0df0*/  IMAD.MOV.U32 R5, RZ, RZ, RZ ;  /* 0x000000ffff057224 */ /* 0x000fe200078e00ff */
[----:B------:R-:W-:Y:S02]  /*0e00*/  UIADD3 UR4, UPT, UPT, UR4, 0x1, URZ ;  /* 0x0000000104047890 */ /* 0x000fe4000fffe0ff */
[----:B------:R-:W-:Y:S02]  /*0e10*/  UISETP.GE.U32.AND UP0, UPT, UR5, 0xf, UPT ;  /* 0x0000000f0500788c */ /* 0x000fe4000bf06070 */
[----:B------:R-:W-:-:S07]  /*0e20*/  UISETP.NE.AND UP1, UPT, UR4, 0x1f, UPT ;  /* 0x0000001f0400788c */ /* 0x000fce000bf25270 */
[----:B0123--:R-:W-:Y:S05]  /*0e30*/  BRA.U !UP0, `(.L_x_16) ;  /* 0x0000000508487547 */ /* 0x00ffea000b800000 */
[----:B------:R1:W5:Y:S01]  /*0e40*/  LDL R7, [R1] ;  /* 0x0000000001077983 */ /* 0x0003620000100800 */
[----:B------:R-:W-:Y:S01]  /*0e50*/  ULOP3.LUT UR5, UR40, 0xfffffff0, URZ, 0xc0, !UPT ;  /* 0xfffffff028057892 */ /* 0x000fe2000f8ec0ff */
[----:B------:R-:W-:-:S03]  /*0e60*/  IMAD.MOV.U32 R5, RZ, RZ, R0 ;  /* 0x000000ffff057224 */ /* 0x000fc600078e0000 */
[----:B------:R-:W-:-:S12]  /*0e70*/  UIADD3 UR5, UPT, UPT, -UR5, URZ, URZ ;  /* 0x000000ff05057290 */ /* 0x000fd8000fffe1ff */
.L_x_17:
[----:B0-----:R-:W2:Y:S04]  /*0e80*/  LDL R6, [R5+-0x1c] ;  /* 0xffffe40005067983 */ /* 0x001ea80000100800 */
[----:B------:R-:W3:Y:S04]  /*0e90*/  LDL R9, [R5+-0x18] ;  /* 0xffffe80005097983 */ /* 0x000ee80000100800 */
[----:B------:R-:W4:Y:S04]  /*0ea0*/  LDL R8, [R5+-0x14] ;  /* 0xffffec0005087983 */ /* 0x000f280000100800 */
[----:B------:R-:W4:Y:S04]  /*0eb0*/  LDL R11, [R5+-0x10] ;  /* 0xfffff000050b7983 */ /* 0x000f280000100800 */
[----:B------:R-:W4:Y:S04]  /*0ec0*/  LDL R10, [R5+-0xc] ;  /* 0xfffff400050a7983 */ /* 0x000f280000100800 */
[----:B------:R-:W4:Y:S04]  /*0ed0*/  LDL R13, [R5+-0x8] ;  /* 0xfffff800050d7983 */ /* 0x000f280000100800 */
[----:B------:R-:W4:Y:S04]  /*0ee0*/  LDL R12, [R5+-0x4] ;  /* 0xfffffc00050c7983 */ /* 0x000f280000100800 */
[----:B------:R-:W4:Y:S04]  /*0ef0*/  LDL R15, [R5] ;  /* 0x00000000050f7983 */ /* 0x000f280000100800 */
[----:B------:R-:W4:Y:S04]  /*0f00*/  LDL R14, [R5+0x4] ;  /* 0x00000400050e7983 */ /* 0x000f280000100800 */
[----:B------:R-:W4:Y:S04]  /*0f10*/  LDL R17, [R5+0x8] ;  /* 0x0000080005117983 */ /* 0x000f280000100800 */
[----:B------:R-:W4:Y:S04]  /*0f20*/  LDL R16, [R5+0xc] ;  /* 0x00000c0005107983 */ /* 0x000f280000100800 */
[----:B------:R-:W4:Y:S04]  /*0f30*/  LDL R19, [R5+0x10] ;  /* 0x0000100005137983 */ /* 0x000f280000100800 */
[----:B------:R-:W4:Y:S04]  /*0f40*/  LDL R18, [R5+0x14] ;  /* 0x0000140005127983 */ /* 0x000f280000100800 */
[----:B------:R-:W4:Y:S04]  /*0f50*/  LDL R21, [R5+0x18] ;  /* 0x0000180005157983 */ /* 0x000f280000100800 */
[----:B------:R-:W4:Y:S01]  /*0f60*/  LDL R20, [R5+0x1c] ;  /* 0x00001c0005147983 */ /* 0x000f220000100800 */
[----:B--2--5:R-:W-:-:S13]  /*0f70*/  FSETP.GT.AND P0, PT, R7, R6, PT ;  /* 0x000000060700720b */ /* 0x024fda0003f04000 */
[----:B------:R0:W-:Y:S02]  /*0f80*/  @P0 STL.64 [R5+-0x20], R6 ;  /* 0xffffe00605000387 */ /* 0x0001e40000100a00 */
[----:B0-----:R-:W-:Y:S02]  /*0f90*/  @P0 IMAD.MOV.U32 R6, RZ, RZ, R7 ;  /* 0x000000ffff060224 */ /* 0x001fe400078e0007 */
[----:B------:R-:W2:Y:S01]  /*0fa0*/  LDL R7, [R5+0x20] ;  /* 0x0000200005077983 */ /* 0x000ea20000100800 */
[----:B------:R-:W-:Y:S02]  /*0fb0*/  UIADD3 UR5, UPT, UPT, UR5, 0x10, URZ ;  /* 0x0000001005057890 */ /* 0x000fe4000fffe0ff */
[----:B---3--:R-:W-:Y:S02]  /*0fc0*/  FSETP.GT.AND P0, PT, R6, R9, PT ;  /* 0x000000090600720b */ /* 0x008fe40003f04000 */
[----:B------:R-:W-:-:S11]  /*0fd0*/  UISETP.NE.AND UP0, UPT, UR5, URZ, UPT ;  /* 0x000000ff0500728c */ /* 0x000fd6000bf05270 */
[----:B------:R0:W-:Y:S04]  /*0fe0*/  @P0 STL [R5+-0x1c], R9 ;  /* 0xffffe40905000387 */ /* 0x0001e80000100800 */
[----:B------:R-:W-:Y:S01]  /*0ff0*/  @P0 STL [R5+-0x18], R6 ;  /* 0xffffe80605000387 */ /* 0x000fe20000100800 */
[----:B0-----:R-:W-:-:S05]  /*1000*/  @P0 IMAD.MOV.U32 R9, RZ, RZ, R6 ;  /* 0x000000ffff090224 */ /* 0x001fca00078e0006 */
[----:B----4-:R-:W-:-:S13]  /*1010*/  FSETP.GT.AND P1, PT, R9, R8, PT ;  /* 0x000000080900720b */ /* 0x010fda0003f24000 */
[----:B------:R0:W-:Y:S02]  /*1020*/  @P1 STL.64 [R5+-0x18], R8 ;  /* 0xffffe80805001387 */ /* 0x0001e40000100a00 */
[----:B0-----:R-:W-:-:S05]  /*1030*/  @P1 IMAD.MOV.U32 R8, RZ, RZ, R9 ;  /* 0x000000ffff081224 */ /* 0x001fca00078e0009 */
[----:B------:R-:W-:-:S13]  /*1040*/  FSETP.GT.AND P0, PT, R8, R11, PT ;  /* 0x0000000b0800720b */ /* 0x000fda0003f04000 */
[----:B------:R0:W-:Y:S04]  /*1050*/  @P0 STL [R5+-0x14], R11 ;  /* 0xffffec0b05000387 */ /* 0x0001e80000100800 */
[----:B------:R-:W-:Y:S01]  /*1060*/  @P0 STL [R5+-0x10], R8 ;  /* 0xfffff00805000387 */ /* 0x000fe20000100800 */
[----:B0-----:R-:W-:-:S05]  /*1070*/  @P0 IMAD.MOV.U32 R11, RZ, RZ, R8 ;  /* 0x000000ffff0b0224 */ /* 0x001fca00078e0008 */
[----:B------:R-:W-:-:S13]  /*1080*/  FSETP.GT.AND P1, PT, R11, R10, PT ;  /* 0x0000000a0b00720b */ /* 0x000fda0003f24000 */
        /* <DEDUP_REMOVED lines=11> */
[----:B------:R-:W-:Y:S01]  /*1140*/  @P0 STL [R5], R12 ;  /* 0x0000000c05000387 */ /* 0x000fe20000100800 */
[----:B0-----:R-:W-:-:S05]  /*1150*/  @P0 IMAD.MOV.U32 R15, RZ, RZ, R12 ;  /* 0x000000ffff0f0224 */ /* 0x001fca00078e000c */
[----:B------:R-:W-:-:S13]  /*1160*/  FSETP.GT.AND P1, PT, R15, R14, PT ;  /* 0x0000000e0f00720b */ /* 0x000fda0003f24000 */
[----:B------:R0:W-:Y:S02]  /*1170*/  @P1 STL.64 [R5], R14 ;  /* 0x0000000e05001387 */ /* 0x0001e40000100a00 */
[----:B0-----:R-:W-:-:S05]  /*1180*/  @P1 IMAD.MOV.U32 R14, RZ, RZ, R15 ;  /* 0x000000ffff0e1224 */ /* 0x001fca00078e000f */
[----:B------:R-:W-:-:S13]  /*1190*/  FSETP.GT.AND P0, PT, R14, R17, PT ;  /* 0x000000110e00720b */ /* 0x000fda0003f04000 */
[----:B------:R0:W-:Y:S04]  /*11a0*/  @P0 STL [R5+0x4], R17 ;  /* 0x0000041105000387 */ /* 0x0001e80000100800 */
[----:B------:R-:W-:Y:S01]  /*11b0*/  @P0 STL [R5+0x8], R14 ;  /* 0x0000080e05000387 */ /* 0x000fe20000100800 */
[----:B0-----:R-:W-:-:S05]  /*11c0*/  @P0 IMAD.MOV.U32 R17, RZ, RZ, R14 ;  /* 0x000000ffff110224 */ /* 0x001fca00078e000e */
[----:B------:R-:W-:-:S13]  /*11d0*/  FSETP.GT.AND P1, PT, R17, R16, PT ;  /* 0x000000101100720b */ /* 0x000fda0003f24000 */
[----:B------:R0:W-:Y:S02]  /*11e0*/  @P1 STL.64 [R5+0x8], R16 ;  /* 0x0000081005001387 */ /* 0x0001e40000100a00 */
        /* <DEDUP_REMOVED lines=11> */
[----:B0-----:R-:W-:-:S04]  /*12a0*/  @P0 MOV R21, R18 ;  /* 0x0000001200150202 */ /* 0x001fc80000000f00 */
[----:B------:R-:W-:-:S13]  /*12b0*/  FSETP.GT.AND P1, PT, R21, R20, PT ;  /* 0x000000141500720b */ /* 0x000fda0003f24000 */
[----:B------:R0:W-:Y:S02]  /*12c0*/  @P1 STL.64 [R5+0x18], R20 ;  /* 0x0000181405001387 */ /* 0x0001e40000100a00 */
[----:B0-----:R-:W-:-:S05]  /*12d0*/  @P1 IMAD.MOV.U32 R20, RZ, RZ, R21 ;  /* 0x000000ffff141224 */ /* 0x001fca00078e0015 */
[----:B--2---:R-:W-:-:S13]  /*12e0*/  FSETP.GT.AND P0, PT, R20, R7, PT ;  /* 0x000000071400720b */ /* 0x004fda0003f04000 */
[----:B------:R0:W-:Y:S04]  /*12f0*/  @P0 STL [R5+0x1c], R7 ;  /* 0x00001c0705000387 */ /* 0x0001e80000100800 */
[----:B------:R2:W-:Y:S01]  /*1300*/  @P0 STL [R5+0x20], R20 ;  /* 0x0000201405000387 */ /* 0x0005e20000100800 */
[----:B0-----:R-:W-:Y:S02]  /*1310*/  @P0 IMAD.MOV.U32 R7, RZ, RZ, R20 ;  /* 0x000000ffff070224 */ /* 0x001fe400078e0014 */
[----:B--2---:R-:W-:Y:S01]  /*1320*/  VIADD R5, R5, 0x40 ;  /* 0x0000004005057836 */ /* 0x004fe20000000000 */
[----:B------:R-:W-:Y:S06]  /*1330*/  BRA.U UP0, `(.L_x_17) ;  /* 0xfffffff900d07547 */ /* 0x000fec000b83ffff */
[----:B------:R-:W-:-:S06]  /*1340*/  ULOP3.LUT UR5, UR40, 0xfffffff0, URZ, 0xc0, !UPT ;  /* 0xfffffff028057892 */ /* 0x000fcc000f8ec0ff */
[----:B------:R-:W-:-:S07]  /*1350*/  IMAD.U32 R5, RZ, RZ, UR5 ;  /* 0x00000005ff057e24 */ /* 0x000fce000f8e00ff */
.L_x_16:
[----:B------:R-:W-:-:S09]  /*1360*/  ULOP3.LUT UP0, URZ, UR40, 0xf, URZ, 0xc0, !UPT ;  /* 0x0000000f28ff7892 */ /* 0x000fd2000f80c0ff */
[----:B------:R-:W-:Y:S05]  /*1370*/  BRA.U !UP0, `(.L_x_18) ;  /* 0x00000005087c7547 */ /* 0x000fea000b800000 */
[----:B0-----:R-:W-:-:S04]  /*1380*/  LOP3.LUT R6, RZ, R3, RZ, 0x33, !PT ;  /* 0x00000003ff067212 */ /* 0x001fc800078e33ff */
[----:B------:R-:W-:-:S04]  /*1390*/  LOP3.LUT R6, R6, 0xf, RZ, 0xc0, !PT ;  /* 0x0000000f06067812 */ /* 0x000fc800078ec0ff */
[C---:B------:R-:W-:Y:S01]  /*13a0*/  LOP3.LUT P0, RZ, R6.reuse, 0x7, RZ, 0xc0, !PT ;  /* 0x0000000706ff7812 */ /* 0x040fe2000780c0ff */
[----:B------:R-:W-:-:S05]  /*13b0*/  VIADD R7, R6, 0xffffffff ;  /* 0xffffffff06077836 */ /* 0x000fca0000000000 */
[----:B------:R-:W-:-:S13]  /*13c0*/  ISETP.GE.U32.AND P1, PT, R7, 0x7, PT ;  /* 0x000000070700780c */ /* 0x000fda0003f26070 */
[----:B------:R-:W-:Y:S05]  /*13d0*/  @!P1 BRA `(.L_x_19) ;  /* 0x00000000009c9947 */ /* 0x000fea0003800000 */
[----:B------:R-:W-:-:S05]  /*13e0*/  IMAD R6, R5, 0x4, R4 ;  /* 0x0000000405067824 */ /* 0x000fca00078e0204 */
[----:B------:R-:W2:Y:S04]  /*13f0*/  LDL.64 R14, [R6] ;  /* 0x00000000060e7983 */ /* 0x000ea80000100a00 */
[----:B------:R-:W3:Y:S04]  /*1400*/  LDL R9, [R6+0x8] ;  /* 0x0000080006097983 */ /* 0x000ee80000100800 */
[----:B------:R-:W4:Y:S04]  /*1410*/  LDL R8, [R6+0xc] ;  /* 0x00000c0006087983 */ /* 0x000f280000100800 */
[----:B------:R-:W5:Y:S04]  /*1420*/  LDL R11, [R6+0x10] ;  /* 0x00001000060b7983 */ /* 0x000f680000100800 */
[----:B------:R-:W5:Y:S04]  /*1430*/  LDL R10, [R6+0x14] ;  /* 0x00001400060a7983 */ /* 0x000f680000100800 */
[----:B------:R-:W5:Y:S04]  /*1440*/  LDL R13, [R6+0x18] ;  /* 0x00001800060d7983 */ /* 0x000f680000100800 */
[----:B------:R-:W5:Y:S04]  /*1450*/  LDL R12, [R6+0x1c] ;  /* 0x00001c00060c7983 */ /* 0x000f680000100800 */
[----:B------:R-:W5:Y:S01]  /*1460*/  LDL R7, [R6+0x20] ;  /* 0x0000200006077983 */ /* 0x000f620000100800 */
[----:B------:R-:W-:Y:S01]  /*1470*/  VIADD R5, R5, 0x8 ;  /* 0x0000000805057836 */ /* 0x000fe20000000000 */
[----:B--2---:R-:W-:Y:S01]  /*1480*/  FSETP.GT.AND P1, PT, R14, R15, PT ;  /* 0x0000000f0e00720b */ /* 0x004fe20003f24000 */
[----:B------:R-:W-:-:S02]  /*1490*/  IMAD.MOV.U32 R16, RZ, RZ, R15 ;  /* 0x000000ffff107224 */ /* 0x000fc400078e000f */
[----:B------:R-:W-:-:S10]  /*14a0*/  IMAD.MOV.U32 R17, RZ, RZ, R14 ;  /* 0x000000ffff117224 */ /* 0x000fd400078e000e */
[----:B------:R-:W-:Y:S01]  /*14b0*/  @P1 IMAD.MOV.U32 R15, RZ, RZ, R14 ;  /* 0x000000ffff0f1224 */ /* 0x000fe200078e000e */
[----:B------:R-:W-:Y:S04]  /*14c0*/  @P1 STL.64 [R6], R16 ;  /* 0x0000001006001387 */ /* 0x000fe80000100a00 */
[----:B---3--:R-:W-:-:S13]  /*14d0*/  FSETP.GT.AND P2, PT, R15, R9, PT ;  /* 0x000000090f00720b */ /* 0x008fda0003f44000 */
[----:B------:R0:W-:Y:S04]  /*14e0*/  @P2 STL [R6+0x4], R9 ;  /* 0x0000040906002387 */ /* 0x0001e80000100800 */
[----:B------:R-:W-:Y:S01]  /*14f0*/  @P2 STL [R6+0x8], R15 ;  /* 0x0000080f06002387 */ /* 0x000fe20000100800 */
[----:B0-----:R-:W-:-:S05]  /*1500*/  @P2 IMAD.MOV.U32 R9, RZ, RZ, R15 ;  /* 0x000000ffff092224 */ /* 0x001fca00078e000f */
[----:B----4-:R-:W-:-:S13]  /*1510*/  FSETP.GT.AND P1, PT, R9, R8, PT ;  /* 0x000000080900720b */ /* 0x010fda0003f24000 */
[----:B------:R0:W-:Y:S02]  /*1520*/  @P1 STL.64 [R6+0x8], R8 ;  /* 0x0000080806001387 */ /* 0x0001e40000100a00 */
[----:B0-----:R-:W-:-:S05]  /*1530*/  @P1 IMAD.MOV.U32 R8, RZ, RZ, R9 ;  /* 0x000000ffff081224 */ /* 0x001fca00078e0009 */
[----:B-----5:R-:W-:-:S13]  /*1540*/  FSETP.GT.AND P1, PT, R8, R11, PT ;  /* 0x0000000b0800720b */ /* 0x020fda0003f24000 */
        /* <DEDUP_REMOVED lines=15> */
[----:B------:R0:W-:Y:S02]  /*1640*/  @P1 STL [R6+0x20], R12 ;  /* 0x0000200c06001387 */ /* 0x0001e40000100800 */
.L_x_19:
[----:B------:R-:W-:Y:S05]  /*1650*/  @!P0 BRA `(.L_x_18) ;  /* 0x0000000000c48947 */ /* 0x000fea0003800000 */
[----:B0-----:R-:W-:-:S04]  /*1660*/  LOP3.LUT R6, RZ, R2, RZ, 0x33, !PT ;  /* 0x00000002ff067212 */ /* 0x001fc800078e33ff */
[----:B------:R-:W-:-:S04]  /*1670*/  LOP3.LUT R6, R6, 0xffff, RZ, 0xc0, !PT ;  /* 0x0000ffff06067812 */ /* 0x000fc800078ec0ff */
[C---:B------:R-:W-:Y:S02]  /*1680*/  LOP3.LUT R7, R6.reuse, 0x7, RZ, 0xc0, !PT ;  /* 0x0000000706077812 */ /* 0x040fe400078ec0ff */
[----:B------:R-:W-:-:S03]  /*1690*/  LOP3.LUT R8, R6, 0x3, RZ, 0xc0, !PT ;  /* 0x0000000306087812 */ /* 0x000fc600078ec0ff */
[----:B------:R-:W-:Y:S01]  /*16a0*/  VIADD R7, R7, 0xffffffff ;  /* 0xffffffff07077836 */ /* 0x000fe20000000000 */
[----:B------:R-:W-:-:S04]  /*16b0*/  ISETP.NE.AND P2, PT, R8, RZ, PT ;  /* 0x000000ff0800720c */ /* 0x000fc80003f45270 */
[----:B------:R-:W-:-:S13]  /*16c0*/  ISETP.GE.U32.AND P0, PT, R7, 0x3, PT ;  /* 0x000000030700780c */ /* 0x000fda0003f06070 */
[----:B------:R-:W-:Y:S05]  /*16d0*/  @!P0 BRA `(.L_x_20) ;  /* 0x0000000000548947 */ /* 0x000fea0003800000 */
[----:B------:R-:W-:-:S05]  /*16e0*/  IMAD R12, R5, 0x4, R4 ;  /* 0x00000004050c7824 */ /* 0x000fca00078e0204 */
[----:B------:R-:W2:Y:S04]  /*16f0*/  LDL.64 R10, [R12] ;  /* 0x000000000c0a7983 */ /* 0x000ea80000100a00 */
[----:B------:R-:W3:Y:S04]  /*1700*/  LDL R7, [R12+0x8] ;  /* 0x000008000c077983 */ /* 0x000ee80000100800 */
[----:B------:R-:W4:Y:S04]  /*1710*/  LDL R6, [R12+0xc] ;  /* 0x00000c000c067983 */ /* 0x000f280000100800 */
        /* <DEDUP_REMOVED lines=16> */
[----:B------:R0:W-:Y:S02]  /*1820*/  @P0 STL [R12+0x10], R6 ;  /* 0x000010060c000387 */ /* 0x0001e40000100800 */
.L_x_20:
[----:B------:R-:W-:Y:S05]  /*1830*/  @!P2 BRA `(.L_x_18) ;  /* 0x00000000004ca947 */ /* 0x000fea0003800000 */
[----:B0-----:R-:W-:-:S05]  /*1840*/  IMAD R6, R5, 0x4, R4 ;  /* 0x0000000405067824 */ /* 0x001fca00078e0204 */
[----:B------:R-:W2:Y:S01]  /*1850*/  LDL.64 R10, [R6] ;  /* 0x00000000060a7983 */ /* 0x000ea20000100a00 */
[----:B------:R-:W-:Y:S02]  /*1860*/  ISETP.NE.AND P1, PT, R8, 0x1, PT ;  /* 0x000000010800780c */ /* 0x000fe40003f25270 */
[-C--:B--2---:R-:W-:Y:S01]  /*1870*/  FSETP.GT.AND P0, PT, R10, R11.reuse, PT ;  /* 0x0000000b0a00720b */ /* 0x084fe20003f04000 */
[----:B------:R-:W-:Y:S01]  /*1880*/  IMAD.MOV.U32 R13, RZ, RZ, R10 ;  /* 0x000000ffff0d7224 */ /* 0x000fe200078e000a */
[----:B------:R-:W-:-:S11]  /*1890*/  MOV R12, R11 ;  /* 0x0000000b000c7202 */ /* 0x000fd60000000f00 */
[----:B------:R2:W-:Y:S01]  /*18a0*/  @P0 STL.64 [R6], R12 ;  /* 0x0000000c06000387 */ /* 0x0005e20000100a00 */
[----:B------:R-:W-:Y:S01]  /*18b0*/  @P0 IMAD.MOV.U32 R11, RZ, RZ, R10 ;  /* 0x000000ffff0b0224 */ /* 0x000fe200078e000a */
[----:B------:R-:W-:Y:S06]  /*18c0*/  @!P1 BRA `(.L_x_18) ;  /* 0x0000000000289947 */ /* 0x000fec0003800000 */
[----:B------:R-:W3:Y:S01]  /*18d0*/  LDL R9, [R6+0x8] ;  /* 0x0000080006097983 */ /* 0x000ee20000100800 */
[----:B------:R-:W-:Y:S02]  /*18e0*/  ISETP.NE.AND P1, PT, R8, 0x2, PT ;  /* 0x000000020800780c */ /* 0x000fe40003f25270 */
[----:B---3--:R-:W-:-:S13]  /*18f0*/  FSETP.GT.AND P0, PT, R11, R9, PT ;  /* 0x000000090b00720b */ /* 0x008fda0003f04000 */
[----:B------:R-:W-:Y:S04]  /*1900*/  @P0 STL [R6+0x8], R11 ;  /* 0x0000080b06000387 */ /* 0x000fe80000100800 */
[----:B------:R0:W-:Y:S02]  /*1910*/  @P0 STL [R6+0x4], R9 ;  /* 0x0000040906000387 */ /* 0x0001e40000100800 */
[----:B0-----:R-:W-:Y:S01]  /*1920*/  @P0 IMAD.MOV.U32 R9, RZ, RZ, R11 ;  /* 0x000000ffff090224 */ /* 0x001fe200078e000b */
[----:B------:R-:W-:Y:S06]  /*1930*/  @!P1 BRA `(.L_x_18) ;  /* 0x00000000000c9947 */ /* 0x000fec0003800000 */
[----:B------:R-:W3:Y:S02]  /*1940*/  LDL R8, [R6+0xc] ;  /* 0x00000c0006087983 */ /* 0x000ee40000100800 */
[----:B---3--:R-:W-:-:S13]  /*1950*/  FSETP.GT.AND P0, PT, R9, R8, PT ;  /* 0x000000080900720b */ /* 0x008fda0003f04000 */
[----:B------:R3:W-:Y:S02]  /*1960*/  @P0 STL.64 [R6+0x8], R8 ;  /* 0x0000080806000387 */ /* 0x0007e40000100a00 */
.L_x_18:
[----:B------:R-:W-:Y:S01]  /*1970*/  VIADD R3, R3, 0x1 ;  /* 0x0000000103037836 */ /* 0x000fe20000000000 */
[----:B------:R-:W-:Y:S01]  /*1980*/  UIADD3 UR40, UPT, UPT, UR40, -0x1, URZ ;  /* 0xffffffff28287890 */ /* 0x000fe2000fffe0ff */
[----:B------:R-:W-:Y:S01]  /*1990*/  VIADD R2, R2, 0x1 ;  /* 0x0000000102027836 */ /* 0x000fe20000000000 */
[----:B------:R-:W-:Y:S10]  /*19a0*/  BRA.U UP1, `(.L_x_21) ;  /* 0xfffffff5010c7547 */ /* 0x000ff4000b83ffff */
[----:B------:R-:W4:Y:S01]  /*19b0*/  LDCU UR40, c[0x0][0x388] ;  /* 0x00007100ff2877ac */ /* 0x000f220008000800 */
[----:B0--3--:R-:W3:Y:S01]  /*19c0*/  LDL.128 R8, [R1] ;  /* 0x0000000001087983 */ /* 0x009ee20000100c00 */
[----:B------:R-:W0:Y:S01]  /*19d0*/  LDCU.64 UR4, c[0x0][0x380] ;  /* 0x00007000ff0477ac */ /* 0x000e220008000a00 */
[----:B----4-:R-:W-:Y:S02]  /*19e0*/  UISETP.GE.AND UP0, UPT, UR13, UR40, UPT ;  /* 0x000000280d00728c */ /* 0x010fe4000bf06270 */
[----:B------:R-:W-:Y:S02]  /*19f0*/  UISETP.GE.AND UP1, UPT, UR15, UR40, UPT ;  /* 0x000000280f00728c */ /* 0x000fe4000bf26270 */
[----:B------:R-:W-:Y:S02]  /*1a00*/  UISETP.GE.AND UP2, UPT, UR16, UR40, UPT ;  /* 0x000000281000728c */ /* 0x000fe4000bf46270 */
[----:B------:R-:W-:Y:S01]  /*1a10*/  PLOP3.LUT P5, PT, PT, PT, UP0, 0x80, 0x8 ;  /* 0x000000000008781c */ /* 0x000fe20003faf008 */
[----:B------:R-:W-:Y:S01]  /*1a20*/  UISETP.GE.AND UP0, UPT, UR14, UR40, UPT ;  /* 0x000000280e00728c */ /* 0x000fe2000bf06270 */
[----:B------:R-:W-:-:S02]  /*1a30*/  PLOP3.LUT P1, PT, PT, PT, UP1, 0x80, 0x8 ;  /* 0x000000000008781c */ /* 0x000fc40003f2f018 */
[----:B------:R-:W-:-:S03]  /*1a40*/  PLOP3.LUT P2, PT, PT, PT, UP2, 0x80, 0x8 ;  /* 0x000000000008781c */ /* 0x000fc60003f4f028 */
[----:B------:R-:W-:Y:S01]  /*1a50*/  PLOP3.LUT P0, PT, PT, PT, UP0, 0x80, 0x8 ;  /* 0x000000000008781c */ /* 0x000fe20003f0f008 */
[----:B------:R-:W-:Y:S02]  /*1a60*/  UISETP.GE.AND UP0, UPT, UR17, UR40, UPT ;  /* 0x000000281100728c */ /* 0x000fe4000bf06270 */
[----:B------:R-:W-:-:S03]  /*1a70*/  UISETP.GE.AND UP1, UPT, UR18, UR40, UPT ;  /* 0x000000281200728c */ /* 0x000fc6000bf26270 */
[----:B------:R-:W4:Y:S01]  /*1a80*/  @!P5 LDL R3, [R1+0x10] ;  /* 0x000010000103d983 */ /* 0x000f220000100800 */
[----:B------:R-:W-:Y:S02]  /*1a90*/  PLOP3.LUT P3, PT, PT, PT, UP0, 0x80, 0x8 ;  /* 0x000000000008781c */ /* 0x000fe40003f6f008 */
[----:B------:R-:W-:Y:S01]  /*1aa0*/  PLOP3.LUT P4, PT, PT, PT, UP1, 0x80, 0x8 ;  /* 0x000000000008781c */ /* 0x000fe20003f8f018 */
[----:B------:R-:W5:Y:S04]  /*1ab0*/  @!P1 LDL R5, [R1+0x18] ;  /* 0x0000180001059983 */ /* 0x000f680000100800 */
[----:B------:R-:W5:Y:S04]  /*1ac0*/  @!P0 LDL R4, [R1+0x14] ;  /* 0x0000140001048983 */ /* 0x000f680000100800 */
[----:B--2---:R-:W2:Y:S04]  /*1ad0*/  @!P2 LDL R6, [R1+0x1c] ;  /* 0x00001c000106a983 */ /* 0x004ea80000100800 */
[----:B------:R-:W2:Y:S04]  /*1ae0*/  @!P3 LDL R0, [R1+0x20] ;  /* 0x000020000100b983 */ /* 0x000ea80000100800 */
[----:B------:R-:W2:Y:S01]  /*1af0*/  @!P4 LDL R2, [R1+0x24] ;  /* 0x000024000102c983 */ /* 0x000ea20000100800 */
[----:B------:R-:W-:-:S02]  /*1b00*/  UISETP.GE.AND UP0, UPT, UR10, UR40, UPT ;  /* 0x000000280a00728c */ /* 0x000fc4000bf06270 */
[----:B------:R-:W-:-:S04]  /*1b10*/  USHF.L.U32 UR7, UR7, 0x5, URZ ;  /* 0x0000000507077899 */ /* 0x000fc800080006ff */
[----:B------:R-:W-:Y:S01]  /*1b20*/  PLOP3.LUT P6, PT, PT, PT, UP0, 0x80, 0x8 ;  /* 0x000000000008781c */ /* 0x000fe20003fcf008 */
[----:B0-----:R-:W-:Y:S02]  /*1b30*/  UIMAD.WIDE UR4, UR7, 0x4, UR4 ;  /* 0x00000004070478a5 */ /* 0x001fe4000f8e0204 */
[----:B------:R-:W-:-:S04]  /*1b40*/  UISETP.GE.AND UP0, UPT, UR11, UR40, UPT ;  /* 0x000000280b00728c */ /* 0x000fc8000bf06270 */
[----:B------:R-:W-:Y:S02]  /*1b50*/  IMAD.U32 R12, RZ, RZ, UR4 ;  /* 0x00000004ff0c7e24 */ /* 0x000fe4000f8e00ff */
[----:B------:R-:W-:Y:S02]  /*1b60*/  IMAD.U32 R13, RZ, RZ, UR5 ;  /* 0x00000005ff0d7e24 */ /* 0x000fe4000f8e00ff */
[----:B------:R-:W-:Y:S02]  /*1b70*/  IMAD.U32 R14, RZ, RZ, UR4 ;  /* 0x00000004ff0e7e24 */ /* 0x000fe4000f8e00ff */
[----:B------:R-:W-:Y:S02]  /*1b80*/  IMAD.U32 R15, RZ, RZ, UR5 ;  /* 0x00000005ff0f7e24 */ /* 0x000fe4000f8e00ff */
[----:B------:R-:W-:Y:S02]  /*1b90*/  IMAD.U32 R16, RZ, RZ, UR4 ;  /* 0x00000004ff107e24 */ /* 0x000fe4000f8e00ff */
[----:B------:R-:W-:Y:S01]  /*1ba0*/  IMAD.U32 R17, RZ, RZ, UR5 ;  /* 0x00000005ff117e24 */ /* 0x000fe2000f8e00ff */
[----:B------:R-:W-:Y:S01]  /*1bb0*/  UISETP.GE.AND UP1, UPT, UR19, UR40, UPT ;  /* 0x000000281300728c */ /* 0x000fe2000bf26270 */
[----:B------:R-:W-:-:S02]  /*1bc0*/  IMAD.U32 R18, RZ, RZ, UR4 ;  /* 0x00000004ff127e24 */ /* 0x000fc4000f8e00ff */
[----:B------:R-:W-:Y:S01]  /*1bd0*/  IMAD.U32 R19, RZ, RZ, UR5 ;  /* 0x00000005ff137e24 */ /* 0x000fe2000f8e00ff */
[----:B------:R-:W-:Y:S01]  /*1be0*/  UISETP.GE.AND UP2, UPT, UR20, UR40, UPT ;  /* 0x000000281400728c */ /* 0x000fe2000bf46270 */
[----:B------:R-:W-:Y:S02]  /*1bf0*/  IMAD.U32 R20, RZ, RZ, UR4 ;  /* 0x00000004ff147e24 */ /* 0x000fe4000f8e00ff */
[----:B------:R-:W-:Y:S01]  /*1c00*/  IMAD.U32 R21, RZ, RZ, UR5 ;  /* 0x00000005ff157e24 */ /* 0x000fe2000f8e00ff */
[----:B------:R-:W-:Y:S01]  /*1c10*/  UISETP.GE.AND UP3, UPT, UR24, UR40, UPT ;  /* 0x000000281800728c */ /* 0x000fe2000bf66270 */
[----:B---3--:R0:W-:Y:S04]  /*1c20*/  STG.E desc[UR8][R12.64], R8 ;  /* 0x000000080c007986 */ /* 0x0081e8000c101908 */
[----:B------:R3:W-:Y:S01]  /*1c30*/  @!P6 STG.E desc[UR8][R14.64+0x4], R9 ;  /* 0x000004090e00e986 */ /* 0x0007e2000c101908 */
[----:B------:R-:W-:Y:S01]  /*1c40*/  PLOP3.LUT P6, PT, PT, PT, UP0, 0x80, 0x8 ;  /* 0x000000000008781c */ /* 0x000fe20003fcf008 */
[----:B------:R-:W-:-:S12]  /*1c50*/  UISETP.GE.AND UP0, UPT, UR12, UR40, UPT ;  /* 0x000000280c00728c */ /* 0x000fd8000bf06270 */
[----:B------:R-:W-:Y:S01]  /*1c60*/  @!P6 STG.E desc[UR8][R16.64+0x8], R10 ;  /* 0x0000080a1000e986 */ /* 0x000fe2000c101908 */
[----:B------:R-:W-:Y:S01]  /*1c70*/  PLOP3.LUT P6, PT, PT, PT, UP0, 0x80, 0x8 ;  /* 0x000000000008781c */ /* 0x000fe20003fcf008 */
[----:B------:R-:W-:Y:S01]  /*1c80*/  UISETP.GE.AND UP0, UPT, UR21, UR40, UPT ;  /* 0x000000281500728c */ /* 0x000fe2000bf06270 */
[----:B0-----:R-:W-:Y:S02]  /*1c90*/  IMAD.U32 R8, RZ, RZ, UR4 ;  /* 0x00000004ff087e24 */ /* 0x001fe4000f8e00ff */
[----:B---3--:R-:W-:-:S09]  /*1ca0*/  IMAD.U32 R9, RZ, RZ, UR5 ;  /* 0x00000005ff097e24 */ /* 0x008fd2000f8e00ff */
[----:B------:R-:W-:Y:S01]  /*1cb0*/  @!P6 STG.E desc[UR8][R18.64+0xc], R11 ;  /* 0x00000c0b1200e986 */ /* 0x000fe2000c101908 */
[----:B------:R-:W-:-:S03]  /*1cc0*/  PLOP3.LUT P6, PT, PT, PT, UP2, 0x80, 0x8 ;  /* 0x000000000008781c */ /* 0x000fc60003fcf028 */
[----:B----4-:R0:W-:Y:S01]  /*1cd0*/  @!P5 STG.E desc[UR8][R20.64+0x10], R3 ;  /* 0x000010031400d986 */ /* 0x0101e2000c101908 */
[----:B------:R-:W-:Y:S01]  /*1ce0*/  PLOP3.LUT P5, PT, PT, PT, UP1, 0x80, 0x8 ;  /* 0x000000000008781c */ /* 0x000fe20003faf018 */
[----:B------:R-:W-:Y:S02]  /*1cf0*/  UISETP.GE.AND UP1, UPT, UR22, UR40, UPT ;  /* 0x000000281600728c */ /* 0x000fe4000bf26270 */
[----:B------:R-:W-:Y:S01]  /*1d00*/  UISETP.GE.AND UP2, UPT, UR23, UR40, UPT ;  /* 0x000000281700728c */ /* 0x000fe2000bf46270 */
[----:B-----5:R-:W-:Y:S01]  /*1d10*/  @!P0 STG.E desc[UR8][R8.64+0x14], R4 ;  /* 0x0000140408008986 */ /* 0x020fe2000c101908 */
[----:B------:R-:W-:-:S03]  /*1d20*/  PLOP3.LUT P0, PT, PT, PT, UP0, 0x80, 0x8 ;  /* 0x000000000008781c */ /* 0x000fc60003f0f008 */
[----:B------:R3:W-:Y:S01]  /*1d30*/  @!P1 STG.E desc[UR8][R12.64+0x18], R5 ;  /* 0x000018050c009986 */ /* 0x0007e2000c101908 */
[----:B------:R-:W-:-:S03]  /*1d40*/  PLOP3.LUT P1, PT, PT, PT, UP1, 0x80, 0x8 ;  /* 0x000000000008781c */ /* 0x000fc60003f2f018 */
[----:B--2---:R2:W-:Y:S01]  /*1d50*/  @!P2 STG.E desc[UR8][R14.64+0x1c], R6 ;  /* 0x00001c060e00a986 */ /* 0x0045e2000c101908 */
[----:B------:R-:W-:Y:S01]  /*1d60*/  PLOP3.LUT P2, PT, PT, PT, UP2, 0x80, 0x8 ;  /* 0x000000000008781c */ /* 0x000fe20003f4f028 */
[----:B------:R-:W-:Y:S02]  /*1d70*/  UISETP.GE.AND UP0, UPT, UR25, UR40, UPT ;  /* 0x000000281900728c */ /* 0x000fe4000bf06270 */
[----:B0-----:R-:W4:Y:S04]  /*1d80*/  @!P5 LDL R21, [R1+0x28] ;  /* 0x000028000115d983 */ /* 0x001f280000100800 */
[----:B------:R-:W-:Y:S01]  /*1d90*/  @!P3 STG.E desc[UR8][R16.64+0x20], R0 ;  /* 0x000020001000b986 */ /* 0x000fe2000c101908 */
[----:B------:R-:W-:-:S03]  /*1da0*/  PLOP3.LUT P3, PT, PT, PT, UP3, 0x80, 0x8 ;  /* 0x000000000008781c */ /* 0x000fc60003f6f038 */
[----:B------:R-:W5:Y:S04]  /*1db0*/  @!P6 LDL R7, [R1+0x2c] ;  /* 0x00002c000107e983 */ /* 0x000f680000100800 */
[----:B------:R-:W5:Y:S04]  /*1dc0*/  @!P0 LDL R3, [R1+0x30] ;  /* 0x0000300001038983 */ /* 0x000f680000100800 */
[----:B------:R-:W-:Y:S01]  /*1dd0*/  @!P4 STG.E desc[UR8][R18.64+0x24], R2 ;  /* 0x000024021200c986 */ /* 0x000fe2000c101908 */
[----:B------:R-:W-:-:S03]  /*1de0*/  PLOP3.LUT P4, PT, PT, PT, UP0, 0x80, 0x8 ;  /* 0x000000000008781c */ /* 0x000fc60003f8f008 */
[----:B---3--:R-:W3:Y:S04]  /*1df0*/  @!P1 LDL R5, [R1+0x34] ;  /* 0x0000340001059983 */ /* 0x008ee80000100800 */
[----:B--2---:R-:W2:Y:S04]  /*1e00*/  @!P2 LDL R6, [R1+0x38] ;  /* 0x000038000106a983 */ /* 0x004ea80000100800 */
[----:B------:R-:W2:Y:S04]  /*1e10*/  @!P3 LDL R8, [R1+0x3c] ;  /* 0x00003c000108b983 */ /* 0x000ea80000100800 */
[----:B------:R-:W2:Y:S01]  /*1e20*/  @!P4 LDL R4, [R1+0x40] ;  /* 0x000040000104c983 */ /* 0x000ea20000100800 */
[----:B------:R-:W-:Y:S01]  /*1e30*/  IMAD.U32 R10, RZ, RZ, UR4 ;  /* 0x00000004ff0a7e24 */ /* 0x000fe2000f8e00ff */
[----:B------:R-:W-:Y:S01]  /*1e40*/  UISETP.GE.AND UP0, UPT, UR26, UR40, UPT ;  /* 0x000000281a00728c */ /* 0x000fe2000bf06270 */
[----:B------:R-:W-:Y:S01]  /*1e50*/  IMAD.U32 R11, RZ, RZ, UR5 ;  /* 0x00000005ff0b7e24 */ /* 0x000fe2000f8e00ff */
[----:B------:R-:W-:-:S02]  /*1e60*/  UISETP.GE.AND UP1, UPT, UR27, UR40, UPT ;  /* 0x000000281b00728c */ /* 0x000fc4000bf26270 */
[----:B------:R-:W-:Y:S02]  /*1e70*/  UISETP.GE.AND UP2, UPT, UR29, UR40, UPT ;  /* 0x000000281d00728c */ /* 0x000fe4000bf46270 */
[----:B----4-:R0:W-:Y:S01]  /*1e80*/  @!P5 STG.E desc[UR8][R10.64+0x28], R21 ;  /* 0x000028150a00d986 */ /* 0x0101e2000c101908 */
[----:B------:R-:W-:Y:S01]  /*1e90*/  PLOP3.LUT P5, PT, PT, PT, UP0, 0x80, 0x8 ;  /* 0x000000000008781c */ /* 0x000fe20003faf008 */
[----:B------:R-:W-:Y:S02]  /*1ea0*/  UISETP.GE.AND UP0, UPT, UR28, UR40, UPT ;  /* 0x000000281c00728c */ /* 0x000fe4000bf06270 */
[----:B-----5:R-:W-:Y:S04]  /*1eb0*/  @!P6 STG.E desc[UR8][R12.64+0x2c], R7 ;  /* 0x00002c070c00e986 */ /* 0x020fe8000c101908 */
[----:B------:R4:W-:Y:S01]  /*1ec0*/  @!P0 STG.E desc[UR8][R14.64+0x30], R3 ;  /* 0x000030030e008986 */ /* 0x0009e2000c101908 */
[----:B------:R-:W-:-:S05]  /*1ed0*/  PLOP3.LUT P0, PT, PT, PT, UP2, 0x80, 0x8 ;  /* 0x000000000008781c */ /* 0x000fca0003f0f028 */
[----:B0-----:R-:W5:Y:S04]  /*1ee0*/  @!P5 LDL R21, [R1+0x44] ;  /* 0x000044000115d983 */ /* 0x001f680000100800 */
[----:B---3--:R0:W-:Y:S01]  /*1ef0*/  @!P1 STG.E desc[UR8][R16.64+0x34], R5 ;  /* 0x0000340510009986 */ /* 0x0081e2000c101908 */
[----:B------:R-:W-:-:S03]  /*1f00*/  PLOP3.LUT P1, PT, PT, PT, UP0, 0x80, 0x8 ;  /* 0x000000000008781c */ /* 0x000fc60003f2f008 */
[----:B--2---:R2:W-:Y:S01]  /*1f10*/  @!P2 STG.E desc[UR8][R18.64+0x38], R6 ;  /* 0x000038061200a986 */ /* 0x0045e2000c101908 */
[----:B------:R-:W-:Y:S01]  /*1f20*/  PLOP3.LUT P2, PT, PT, PT, UP1, 0x80, 0x8 ;  /* 0x000000000008781c */ /* 0x000fe20003f4f018 */
[----:B------:R-:W-:Y:S02]  /*1f30*/  UISETP.GE.AND UP1, UPT, UR30, UR40, UPT ;  /* 0x000000281e00728c */ /* 0x000fe4000bf26270 */
[----:B------:R-:W-:Y:S02]  /*1f40*/  UISETP.GE.AND UP0, UPT, UR31, UR40, UPT ;  /* 0x000000281f00728c */ /* 0x000fe4000bf06270 */
[----:B------:R-:W-:Y:S01]  /*1f50*/  UISETP.GE.AND UP2, UPT, UR32, UR40, UPT ;  /* 0x000000282000728c */ /* 0x000fe2000bf46270 */
[----:B------:R3:W-:Y:S01]  /*1f60*/  @!P3 STG.E desc[UR8][R10.64+0x3c], R8 ;  /* 0x00003c080a00b986 */ /* 0x0007e2000c101908 */
[----:B------:R-:W-:Y:S02]  /*1f70*/  PLOP3.LUT P3, PT, PT, PT, UP1, 0x80, 0x8 ;  /* 0x000000000008781c */ /* 0x000fe40003f6f018 */
[----:B------:R-:W-:Y:S01]  /*1f80*/  PLOP3.LUT P6, PT, PT, PT, UP0, 0x80, 0x8 ;  /* 0x000000000008781c */ /* 0x000fe20003fcf008 */
[----:B------:R1:W-:Y:S01]  /*1f90*/  @!P4 STG.E desc[UR8][R12.64+0x40], R4 ;  /* 0x000040040c00c986 */ /* 0x0003e2000c101908 */
[----:B------:R-:W-:-:S03]  /*1fa0*/  PLOP3.LUT P4, PT, PT, PT, UP2, 0x80, 0x8 ;  /* 0x000000000008781c */ /* 0x000fc60003f8f028 */
[----:B------:R-:W5:Y:S04]  /*1fb0*/  @!P2 LDL R2, [R1+0x48] ;  /* 0x000048000102a983 */ /* 0x000f680000100800 */
[----:B----4-:R-:W4:Y:S04]  /*1fc0*/  @!P1 LDL R3, [R1+0x4c] ;  /* 0x00004c0001039983 */ /* 0x010f280000100800 */
[----:B------:R-:W4:Y:S04]  /*1fd0*/  @!P0 LDL R0, [R1+0x50] ;  /* 0x0000500001008983 */ /* 0x000f280000100800 */
[----:B0-----:R-:W4:Y:S04]  /*1fe0*/  @!P3 LDL R5, [R1+0x54] ;  /* 0x000054000105b983 */ /* 0x001f280000100800 */
[----:B--2---:R-:W2:Y:S04]  /*1ff0*/  @!P6 LDL R6, [R1+0x58] ;  /* 0x000058000106e983 */ /* 0x004ea80000100800 */
[----:B------:R-:W2:Y:S01]  /*2000*/  @!P4 LDL R7, [R1+0x5c] ;  /* 0x00005c000107c983 */ /* 0x000ea20000100800 */
[----:B---3--:R-:W-:Y:S01]  /*2010*/  IMAD.U32 R8, RZ, RZ, UR4 ;  /* 0x00000004ff087e24 */ /* 0x008fe2000f8e00ff */
[----:B------:R-:W-:-:S02]  /*2020*/  UISETP.GE.AND UP3, UPT, UR33, UR40, UPT ;  /* 0x000000282100728c */ /* 0x000fc4000bf66270 */
[----:B------:R-:W-:Y:S02]  /*2030*/  UISETP.GE.AND UP4, UPT, UR34, UR40, UPT ;  /* 0x000000282200728c */ /* 0x000fe4000bf86270 */
[----:B------:R-:W-:Y:S02]  /*2040*/  UISETP.GE.AND UP0, UPT, UR35, UR40, UPT ;  /* 0x000000282300728c */ /* 0x000fe4000bf06270 */
[----:B------:R-:W-:Y:S02]  /*2050*/  UISETP.GE.AND UP2, UPT, UR36, UR40, UPT ;  /* 0x000000282400728c */ /* 0x000fe4000bf46270 */
[----:B------:R-:W-:Y:S01]  /*2060*/  UISETP.GE.AND UP1, UPT, UR37, UR40, UPT ;  /* 0x000000282500728c */ /* 0x000fe2000bf26270 */
[----:B-----5:R-:W-:Y:S03]  /*2070*/  @!P5 STG.E desc[UR8][R8.64+0x44], R21 ;  /* 0x000044150800d986 */ /* 0x020fe6000c101908 */
[----:B------:R-:W-:-:S13]  /*2080*/  PLOP3.LUT P5, PT, PT, PT, UP2, 0x80, 0x8 ;  /* 0x000000000008781c */ /* 0x000fda0003faf028 */
[----:B-1----:R-:W3:Y:S04]  /*2090*/  @!P5 LDL R4, [R1+0x6c] ;  /* 0x00006c000104d983 */ /* 0x002ee80000100800 */
[----:B------:R0:W-:Y:S04]  /*20a0*/  @!P2 STG.E desc[UR8][R10.64+0x48], R2 ;  /* 0x000048020a00a986 */ /* 0x0001e8000c101908 */
[----:B----4-:R1:W-:Y:S04]  /*20b0*/  @!P1 STG.E desc[UR8][R12.64+0x4c], R3 ;  /* 0x00004c030c009986 */ /* 0x0103e8000c101908 */
[----:B------:R4:W-:Y:S01]  /*20c0*/  @!P0 STG.E desc[UR8][R14.64+0x50], R0 ;  /* 0x000050000e008986 */ /* 0x0009e2000c101908 */
[----:B------:R-:W-:Y:S01]  /*20d0*/  PLOP3.LUT P0, PT, PT, PT, UP3, 0x80, 0x8 ;  /* 0x000000000008781c */ /* 0x000fe20003f0f038 */
[----:B------:R-:W-:Y:S01]  /*20e0*/  UISETP.GE.AND UP3, UPT, UR38, UR40, UPT ;  /* 0x000000282600728c */ /* 0x000fe2000bf66270 */
[----:B------:R-:W-:Y:S01]  /*20f0*/  PLOP3.LUT P1, PT, PT, PT, UP4, 0x80, 0x8 ;  /* 0x000000000008781c */ /* 0x000fe20003f2f048 */
[----:B------:R5:W-:Y:S01]  /*2100*/  @!P3 STG.E desc[UR8][R8.64+0x54], R5 ;  /* 0x000054050800b986 */ /* 0x000be2000c101908 */
[----:B------:R-:W-:-:S03]  /*2110*/  UISETP.GE.AND UP4, UPT, UR39, UR40, UPT ;  /* 0x000000282700728c */ /* 0x000fc6000bf86270 */
[----:B--2---:R2:W-:Y:S01]  /*2120*/  @!P6 STG.E desc[UR8][R16.64+0x58], R6 ;  /* 0x000058061000e986 */ /* 0x0045e2000c101908 */
[----:B------:R-:W-:-:S03]  /*2130*/  PLOP3.LUT P6, PT, PT, PT, UP0, 0x80, 0x8 ;  /* 0x000000000008781c */ /* 0x000fc60003fcf008 */
[----:B------:R1:W-:Y:S01]  /*2140*/  @!P4 STG.E desc[UR8][R18.64+0x5c], R7 ;  /* 0x00005c071200c986 */ /* 0x0003e2000c101908 */
[----:B------:R-:W-:Y:S02]  /*2150*/  PLOP3.LUT P4, PT, PT, PT, UP1, 0x80, 0x8 ;  /* 0x000000000008781c */ /* 0x000fe40003f8f018 */
[----:B------:R-:W-:Y:S01]  /*2160*/  PLOP3.LUT P3, PT, PT, PT, UP3, 0x80, 0x8 ;  /* 0x000000000008781c */ /* 0x000fe20003f6f038 */
[----:B------:R-:W3:Y:S01]  /*2170*/  @!P0 LDL R23, [R1+0x60] ;  /* 0x0000600001178983 */ /* 0x000ee20000100800 */
[----:B------:R-:W-:-:S03]  /*2180*/  PLOP3.LUT P2, PT, PT, PT, UP4, 0x80, 0x8 ;  /* 0x000000000008781c */ /* 0x000fc60003f4f048 */
[----:B0-----:R-:W3:Y:S04]  /*2190*/  @!P1 LDL R2, [R1+0x64] ;  /* 0x0000640001029983 */ /* 0x001ee80000100800 */
[----:B-1----:R-:W3:Y:S04]  /*21a0*/  @!P6 LDL R3, [R1+0x68] ;  /* 0x000068000103e983 */ /* 0x002ee80000100800 */
[----:B----4-:R-:W4:Y:S04]  /*21b0*/  @!P4 LDL R0, [R1+0x70] ;  /* 0x000070000100c983 */ /* 0x010f280000100800 */
[----:B-----5:R-:W5:Y:S04]  /*21c0*/  @!P3 LDL R5, [R1+0x74] ;  /* 0x000074000105b983 */ /* 0x020f680000100800 */
[----:B--2---:R-:W2:Y:S01]  /*21d0*/  @!P2 LDL R6, [R1+0x78] ;  /* 0x000078000106a983 */ /* 0x004ea20000100800 */
[----:B------:R-:W-:Y:S01]  /*21e0*/  UISETP.GE.AND UP0, UPT, UR6, UR40, UPT ;  /* 0x000000280600728c */ /* 0x000fe2000bf06270 */
[----:B------:R-:W-:-:S02]  /*21f0*/  IMAD.U32 R21, RZ, RZ, UR5 ;  /* 0x00000005ff157e24 */ /* 0x000fc4000f8e00ff */
[----:B---3--:R0:W-:Y:S03]  /*2200*/  @!P0 STG.E desc[UR8][R8.64+0x60], R23 ;  /* 0x0000601708008986 */ /* 0x0081e6000c101908 */
[----:B------:R-:W-:Y:S01]  /*2210*/  PLOP3.LUT P0, PT, PT, PT, UP0, 0x80, 0x8 ;  /* 0x000000000008781c */ /* 0x000fe20003f0f008 */
[----:B------:R0:W-:Y:S04]  /*2220*/  @!P1 STG.E desc[UR8][R10.64+0x64], R2 ;  /* 0x000064020a009986 */ /* 0x0001e8000c101908 */
[----:B------:R0:W-:Y:S04]  /*2230*/  @!P6 STG.E desc[UR8][R12.64+0x68], R3 ;  /* 0x000068030c00e986 */ /* 0x0001e8000c101908 */
[----:B------:R0:W-:Y:S04]  /*2240*/  @!P5 STG.E desc[UR8][R14.64+0x6c], R4 ;  /* 0x00006c040e00d986 */ /* 0x0001e8000c101908 */
[----:B----4-:R0:W-:Y:S04]  /*2250*/  @!P4 STG.E desc[UR8][R16.64+0x70], R0 ;  /* 0x000070001000c986 */ /* 0x0101e8000c101908 */
[----:B-----5:R0:W-:Y:S04]  /*2260*/  @!P3 STG.E desc[UR8][R18.64+0x74], R5 ;  /* 0x000074051200b986 */ /* 0x0201e8000c101908 */
[----:B--2---:R0:W-:Y:S01]  /*2270*/  @!P2 STG.E desc[UR8][R20.64+0x78], R6 ;  /* 0x000078061400a986 */ /* 0x0041e2000c101908 */
[----:B------:R-:W-:Y:S05]  /*2280*/  @P0 EXIT ;  /* 0x000000000000094d */ /* 0x000fea0003800000 */
[----:B0-----:R-:W2:Y:S01]  /*2290*/  LDL R5, [R1+0x7c] ;  /* 0x00007c0001057983 */ /* 0x001ea20000100800 */
[----:B------:R-:W-:Y:S02]  /*22a0*/  IMAD.U32 R2, RZ, RZ, UR4 ;  /* 0x00000004ff027e24 */ /* 0x000fe4000f8e00ff */
[----:B------:R-:W-:-:S05]  /*22b0*/  IMAD.U32 R3, RZ, RZ, UR5 ;  /* 0x00000005ff037e24 */ /* 0x000fca000f8e00ff */
[----:B--2---:R-:W-:Y:S01]  /*22c0*/  STG.E desc[UR8][R2.64+0x7c], R5 ;  /* 0x00007c0502007986 */ /* 0x004fe2000c101908 */
[----:B------:R-:W-:Y:S05]  /*22d0*/  EXIT ;  /* 0x000000000000794d */ /* 0x000fea0003800000 */
.L_x_22:
        /* <DEDUP_REMOVED lines=10> */
.L_x_28:


//--------------------- .text._Z19reduce_shared_blockPKfPfi --------------------------
	.section	.text._Z19reduce_shared_blockPKfPfi,"ax",@progbits
	.align	128
        .global         _Z19reduce_shared_blockPKfPfi
        .type           _Z19reduce_shared_blockPKfPfi,@function
        .size           _Z19reduce_shared_blockPKfPfi,(.L_x_29 - _Z19reduce_shared_blockPKfPfi)
        .other          _Z19reduce_shared_blockPKfPfi,@"STO_CUDA_ENTRY STV_DEFAULT"
_Z19reduce_shared_blockPKfPfi:
.text._Z19reduce_shared_blockPKfPfi:
[----:B------:R-:W-:Y:S01]  /*0000*/  LDC R1, c[0x0][0x37c] ;  /* 0x0000df00ff017b82 */ /* 0x000fe20000000800 */
[----:B------:R-:W0:Y:S07]  /*0010*/  S2R R7, SR_TID.X ;  /* 0x0000000000077919 */ /* 0x000e2e0000002100 */
[----:B------:R-:W0:Y:S01]  /*0020*/  S2UR UR4, SR_CTAID.X ;  /* 0x00000000000479c3 */ /* 0x000e220000002500 */
[----:B------:R-:W1:Y:S01]  /*0030*/  LDCU UR5, c[0x0][0x390] ;  /* 0x00007200ff0577ac */ /* 0x000e620008000800 */
[----:B------:R-:W-:Y:S01]  /*0040*/  IMAD.MOV.U32 R4, RZ, RZ, RZ ;  /* 0x000000ffff047224 */ /* 0x000fe200078e00ff */
[----:B------:R-:W2:Y:S05]  /*0050*/  LDCU.64 UR6, c[0x0][0x358] ;  /* 0x00006b00ff0677ac */ /* 0x000eaa0008000a00 */
[----:B------:R-:W0:Y:S02]  /*0060*/  LDC R0, c[0x0][0x360] ;  /* 0x0000d800ff007b82 */ /* 0x000e240000000800 */
[----:B0-----:R-:W-:-:S05]  /*0070*/  IMAD R5, R0, UR4, R7 ;  /* 0x0000000400057c24 */ /* 0x001fca000f8e0207 */
[----:B-1----:R-:W-:-:S13]  /*0080*/  ISETP.GE.AND P0, PT, R5, UR5, PT ;  /* 0x0000000505007c0c */ /* 0x002fda000bf06270 */
[----:B------:R-:W0:Y:S02]  /*0090*/  @!P0 LDC.64 R2, c[0x0][0x380] ;  /* 0x0000e000ff028b82 */ /* 0x000e240000000a00 */
[----:B0-----:R-:W-:-:S05]  /*00a0*/  @!P0 IMAD.WIDE R2, R5, 0x4, R2 ;  /* 0x0000000405028825 */ /* 0x001fca00078e0202 */
[----:B--2---:R-:W2:Y:S01]  /*00b0*/  @!P0 LDG.E R4, desc[UR6][R2.64] ;  /* 0x0000000602048981 */ /* 0x004ea2000c1e1900 */
[----:B------:R-:W0:Y:S01]  /*00c0*/  S2UR UR5, SR_CgaCtaId ;  /* 0x00000000000579c3 */ /* 0x000e220000008800 */
[----:B------:R-:W-:Y:S01]  /*00d0*/  UMOV UR4, 0x400 ;  /* 0x0000040000047882 */ /* 0x000fe20000000000 */
[----:B------:R-:W-:Y:S02]  /*00e0*/  ISETP.GE.U32.AND P1, PT, R0, 0x2, PT ;  /* 0x000000020000780c */ /* 0x000fe40003f26070 */
[----:B------:R-:W-:Y:S01]  /*00f0*/  ISETP.NE.AND P0, PT, R7, RZ, PT ;  /* 0x000000ff0700720c */ /* 0x000fe20003f05270 */
[----:B0-----:R-:W-:-:S06]  /*0100*/  ULEA UR4, UR5, UR4, 0x18 ;  /* 0x0000000405047291 */ /* 0x001fcc000f8ec0ff */
[----:B------:R-:W-:-:S05]  /*0110*/  LEA R5, R7, UR4, 0x2 ;  /* 0x0000000407057c11 */ /* 0x000fca000f8e10ff */
[----:B--2---:R0:W-:Y:S01]  /*0120*/  STS [R5], R4 ;  /* 0x0000000405007388 */ /* 0x0041e20000000800 */
[----:B------:R-:W-:Y:S06]  /*0130*/  BAR.SYNC.DEFER_BLOCKING 0x0 ;  /* 0x0000000000007b1d */ /* 0x000fec0000010000 */
[----:B------:R-:W-:Y:S05]  /*0140*/  @!P1 BRA `(.L_x_23) ;  /* 0x00000000002c9947 */ /* 0x000fea0003800000 */
.L_x_24:
[----:B------:R-:W-:-:S04]  /*0150*/  SHF.R.U32.HI R6, RZ, 0x1, R0 ;  /* 0x00000001ff067819 */ /* 0x000fc80000011600 */
[----:B------:R-:W-:-:S13]  /*0160*/  ISETP.GE.U32.AND P1, PT, R7, R6, PT ;  /* 0x000000060700720c */ /* 0x000fda0003f26070 */
[----:B------:R-:W-:Y:S01]  /*0170*/  @!P1 IMAD R2, R6, 0x4, R5 ;  /* 0x0000000406029824 */ /* 0x000fe200078e0205 */
[----:B------:R-:W-:Y:S05]  /*0180*/  @!P1 LDS R3, [R5] ;  /* 0x0000000005039984 */ /* 0x000fea0000000800 */
[----:B------:R-:W0:Y:S02]  /*0190*/  @!P1 LDS R2, [R2] ;  /* 0x0000000002029984 */ /* 0x000e240000000800 */
[----:B0-----:R-:W-:-:S05]  /*01a0*/  @!P1 FADD R4, R2, R3 ;  /* 0x0000000302049221 */ /* 0x001fca0000000000 */
[----:B------:R1:W-:Y:S01]  /*01b0*/  @!P1 STS [R5], R4 ;  /* 0x0000000405009388 */ /* 0x0003e20000000800 */
[----:B------:R-:W-:Y:S01]  /*01c0*/  BAR.SYNC.DEFER_BLOCKING 0x0 ;  /* 0x0000000000007b1d */ /* 0x000fe20000010000 */
[----:B------:R-:W-:Y:S01]  /*01d0*/  ISETP.GT.U32.AND P1, PT, R0, 0x3, PT ;  /* 0x000000030000780c */ /* 0x000fe20003f24070 */
[----:B------:R-:W-:-:S12]  /*01e0*/  IMAD.MOV.U32 R0, RZ, RZ, R6 ;  /* 0x000000ffff007224 */ /* 0x000fd800078e0006 */
[----:B-1----:R-:W-:Y:S05]  /*01f0*/  @P1 BRA `(.L_x_24) ;  /* 0xfffffffc00d41947 */ /* 0x002fea000383ffff */
.L_x_23:
[----:B------:R-:W-:Y:S05]  /*0200*/  @P0 EXIT ;  /* 0x000000000000094d */ /* 0x000fea0003800000 */
[----:B------:R-:W1:Y:S01]  /*0210*/  S2UR UR5, SR_CgaCtaId ;  /* 0x00000000000579c3 */ /* 0x000e620000008800 */
[----:B------:R-:W-:-:S07]  /*0220*/  UMOV UR4, 0x400 ;  /* 0x0000040000047882 */ /* 0x000fce0000000000 */
[----:B------:R-:W2:Y:S01]  /*0230*/  LDC.64 R2, c[0x0][0x388] ;  /* 0x0000e200ff027b82 */ /* 0x000ea20000000a00 */
[----:B-1----:R-:W-:-:S09]  /*0240*/  ULEA UR4, UR5, UR4, 0x18 ;  /* 0x0000000405047291 */ /* 0x002fd2000f8ec0ff */
[----:B0-----:R-:W2:Y:S04]  /*0250*/  LDS R5, [UR4] ;  /* 0x00000004ff057984 */ /* 0x001ea80008000800 */
[----:B--2---:R-:W-:Y:S01]  /*0260*/  REDG.E.ADD.F32.FTZ.RN.STRONG.GPU desc[UR6][R2.64], R5 ;  /* 0x00000005020079a6 */ /* 0x004fe2000c12f306 */
[----:B------:R-:W-:Y:S05]  /*0270*/  EXIT ;  /* 0x000000000000794d */ /* 0x000fea0003800000 */
.L_x_25:
        /* <DEDUP_REMOVED lines=16> */
.L_x_29:


//--------------------- .text._Z20reduce_global_atomicPKfPfi --------------------------
	.section	.text._Z20reduce_global_atomicPKfPfi,"ax",@progbits
	.align	128
        .global         _Z20reduce_global_atomicPKfPfi
        .type           _Z20reduce_global_atomicPKfPfi,@function
        .size           _Z20reduce_global_atomicPKfPfi,(.L_x_30 - _Z20reduce_global_atomicPKfPfi)
        .other          _Z20reduce_global_atomicPKfPfi,@"STO_CUDA_ENTRY STV_DEFAULT"
_Z20reduce_global_atomicPKfPfi:
.text._Z20reduce_global_atomicPKfPfi:
[----:B------:R-:W-:Y:S01]  /*0000*/  LDC R1, c[0x0][0x37c] ;  /* 0x0000df00ff017b82 */ /* 0x000fe20000000800 */
[----:B------:R-:W0:Y:S07]  /*0010*/  S2R R0, SR_TID.X ;  /* 0x0000000000007919 */ /* 0x000e2e0000002100 */
[----:B------:R-:W0:Y:S01]  /*0020*/  S2UR UR4, SR_CTAID.X ;  /* 0x00000000000479c3 */ /* 0x000e220000002500 */
[----:B------:R-:W1:Y:S07]  /*0030*/  LDCU UR5, c[0x0][0x390] ;  /* 0x00007200ff0577ac */ /* 0x000e6e0008000800 */
[----:B------:R-:W0:Y:S02]  /*0040*/  LDC R5, c[0x0][0x360] ;  /* 0x0000d800ff057b82 */ /* 0x000e240000000800 */
[----:B0-----:R-:W-:-:S05]  /*0050*/  IMAD R5, R5, UR4, R0 ;  /* 0x0000000405057c24 */ /* 0x001fca000f8e0200 */
[----:B-1----:R-:W-:-:S13]  /*0060*/  ISETP.GE.AND P0, PT, R5, UR5, PT ;  /* 0x0000000505007c0c */ /* 0x002fda000bf06270 */
[----:B------:R-:W-:Y:S05]  /*0070*/  @P0 EXIT ;  /* 0x000000000000094d */ /* 0x000fea0003800000 */
[----:B------:R-:W0:Y:S01]  /*0080*/  LDC.64 R2, c[0x0][0x380] ;  /* 0x0000e000ff027b82 */ /* 0x000e220000000a00 */
[----:B------:R-:W1:Y:S01]  /*0090*/  LDCU.64 UR4, c[0x0][0x358] ;  /* 0x00006b00ff0477ac */ /* 0x000e620008000a00 */
[----:B0-----:R-:W-:-:S06]  /*00a0*/  IMAD.WIDE R2, R5, 0x4, R2 ;  /* 0x0000000405027825 */ /* 0x001fcc00078e0202 */
[----:B-1----:R-:W2:Y:S01]  /*00b0*/  LDG.E R3, desc[UR4][R2.64] ;  /* 0x0000000402037981 */ /* 0x002ea2000c1e1900 */
[----:B------:R-:W2:Y:S03]  /*00c0*/  LDC.64 R4, c[0x0][0x388] ;  /* 0x0000e200ff047b82 */ /* 0x000ea60000000a00 */
[----:B--2---:R-:W-:Y:S01]  /*00d0*/  REDG.E.ADD.F32.FTZ.RN.STRONG.GPU desc[UR4][R4.64], R3 ;  /* 0x00000003040079a6 */ /* 0x004fe2000c12f304 */
[----:B------:R-:W-:Y:S05]  /*00e0*/  EXIT ;  /* 0x000000000000794d */ /* 0x000fea0003800000 */
.L_x_26:
        /* <DEDUP_REMOVED lines=9> */
.L_x_30:


//--------------------- .nv.shared._Z18merge_pairs_sharedPKfPfi --------------------------
	.section	.nv.shared._Z18merge_pairs_sharedPKfPfi,"aw",@nobits
	.sectionflags	@""
	.align	4
.nv.shared._Z18merge_pairs_sharedPKfPfi:
	.zero		1280


//--------------------- .nv.shared.reserved.0     --------------------------
	.section	.nv.shared.reserved.0,"aw",@nobits
	.weak		__nv_reservedSMEM_offset_0_alias
	.size		__nv_reservedSMEM_offset_0_alias, 0, 64
	.other		__nv_reservedSMEM_offset_0_alias,@"STO_CUDA_RESERVED_SHARED STV_DEFAULT"
__nv_reservedSMEM_offset_0_alias:
	.zero		0
	.zero		64


//--------------------- .nv.shared._Z19reduce_shared_blockPKfPfi --------------------------
	.section	.nv.shared._Z19reduce_shared_blockPKfPfi,"aw",@nobits
	.sectionflags	@""
	.align	4
.nv.shared._Z19reduce_shared_blockPKfPfi:
	.zero		2048


//--------------------- .nv.constant0._Z18merge_pairs_sharedPKfPfi --------------------------
	.section	.nv.constant0._Z18merge_pairs_sharedPKfPfi,"a",@progbits
	.sectionflags	@""
	.align	4
.nv.constant0._Z18merge_pairs_sharedPKfPfi:
	.zero		916


//--------------------- .nv.constant0._Z21bubble_sort_subarraysPfi --------------------------
	.section	.nv.constant0._Z21bubble_sort_subarraysPfi,"a",@progbits
	.sectionflags	@""
	.align	4
.nv.constant0._Z21bubble_sort_subarraysPfi:
	.zero		908


//--------------------- .nv.constant0._Z19reduce_shared_blockPKfPfi --------------------------
	.section	.nv.constant0._Z19reduce_shared_blockPKfPfi,"a",@progbits
	.sectionflags	@""
	.align	4
.nv.constant0._Z19reduce_shared_blockPKfPfi:
	.zero		916


//--------------------- .nv.constant0._Z20reduce_global_atomicPKfPfi --------------------------
	.section	.nv.constant0._Z20reduce_global_atomicPKfPfi,"a",@progbits
	.sectionflags	@""
	.align	4
.nv.constant0._Z20reduce_global_atomicPKfPfi:
	.zero		916


//--------------------- SYMBOLS --------------------------

	.type		.nv.reservedSmem.offset0,@object
	.size		.nv.reservedSmem.offset0,0x4
	.type		.nv.reservedSmem.cap,@object
	.size		.nv.reservedSmem.cap,0x4
